//
// Generated by NVIDIA NVVM Compiler
//
// Compiler Build ID: CL-36424714
// Cuda compilation tools, release 13.0, V13.0.88
// Based on NVVM 20.0.0
//

.version 9.0
.target sm_100
.address_size 64

	// .globl	_Z19assign_const_kernelPfiifi
.global .align 4 .b8 __cudart_i2opi_f[24] = {65, 144, 67, 60, 153, 149, 98, 219, 192, 221, 52, 245, 209, 87, 39, 252, 41, 21, 68, 78, 110, 131, 249, 162};

.visible .entry _Z19assign_const_kernelPfiifi(
	.param .u64 .ptr .align 1 _Z19assign_const_kernelPfiifi_param_0,
	.param .u32 _Z19assign_const_kernelPfiifi_param_1,
	.param .u32 _Z19assign_const_kernelPfiifi_param_2,
	.param .f32 _Z19assign_const_kernelPfiifi_param_3,
	.param .u32 _Z19assign_const_kernelPfiifi_param_4
)
{
	.reg .pred 	%p<2>;
	.reg .b32 	%r<9>;
	.reg .b32 	%f<2>;
	.reg .b64 	%rd<5>;

	ld.param.u64 	%rd1, [_Z19assign_const_kernelPfiifi_param_0];
	ld.param.u32 	%r2, [_Z19assign_const_kernelPfiifi_param_1];
	ld.param.u32 	%r3, [_Z19assign_const_kernelPfiifi_param_2];
	ld.param.f32 	%f1, [_Z19assign_const_kernelPfiifi_param_3];
	ld.param.u32 	%r4, [_Z19assign_const_kernelPfiifi_param_4];
	mov.u32 	%r5, %tid.x;
	mov.u32 	%r6, %ntid.x;
	mov.u32 	%r7, %ctaid.x;
	mad.lo.s32 	%r1, %r6, %r7, %r5;
	setp.ge.s32 	%p1, %r1, %r4;
	@%p1 bra 	$L__BB0_2;
	cvta.to.global.u64 	%rd2, %rd1;
	mad.lo.s32 	%r8, %r3, %r1, %r2;
	mul.wide.s32 	%rd3, %r8, 4;
	add.s64 	%rd4, %rd2, %rd3;
	st.global.f32 	[%rd4], %f1;
$L__BB0_2:
	ret;

}
	// .globl	_Z13assign_kernelPfiiPKfiii
.visible .entry _Z13assign_kernelPfiiPKfiii(
	.param .u64 .ptr .align 1 _Z13assign_kernelPfiiPKfiii_param_0,
	.param .u32 _Z13assign_kernelPfiiPKfiii_param_1,
	.param .u32 _Z13assign_kernelPfiiPKfiii_param_2,
	.param .u64 .ptr .align 1 _Z13assign_kernelPfiiPKfiii_param_3,
	.param .u32 _Z13assign_kernelPfiiPKfiii_param_4,
	.param .u32 _Z13assign_kernelPfiiPKfiii_param_5,
	.param .u32 _Z13assign_kernelPfiiPKfiii_param_6
)
{
	.reg .pred 	%p<2>;
	.reg .b32 	%r<12>;
	.reg .b32 	%f<2>;
	.reg .b64 	%rd<9>;

	ld.param.u64 	%rd1, [_Z13assign_kernelPfiiPKfiii_param_0];
	ld.param.u32 	%r2, [_Z13assign_kernelPfiiPKfiii_param_1];
	ld.param.u32 	%r3, [_Z13assign_kernelPfiiPKfiii_param_2];
	ld.param.u64 	%rd2, [_Z13assign_kernelPfiiPKfiii_param_3];
	ld.param.u32 	%r4, [_Z13assign_kernelPfiiPKfiii_param_4];
	ld.param.u32 	%r5, [_Z13assign_kernelPfiiPKfiii_param_5];
	ld.param.u32 	%r6, [_Z13assign_kernelPfiiPKfiii_param_6];
	mov.u32 	%r7, %tid.x;
	mov.u32 	%r8, %ntid.x;
	mov.u32 	%r9, %ctaid.x;
	mad.lo.s32 	%r1, %r8, %r9, %r7;
	setp.ge.s32 	%p1, %r1, %r6;
	@%p1 bra 	$L__BB1_2;
	cvta.to.global.u64 	%rd3, %rd2;
	cvta.to.global.u64 	%rd4, %rd1;
	mad.lo.s32 	%r10, %r5, %r1, %r4;
	mul.wide.s32 	%rd5, %r10, 4;
	add.s64 	%rd6, %rd3, %rd5;
	ld.global.nc.f32 	%f1, [%rd6];
	mad.lo.s32 	%r11, %r3, %r1, %r2;
	mul.wide.s32 	%rd7, %r11, 4;
	add.s64 	%rd8, %rd4, %rd7;
	st.global.f32 	[%rd8], %f1;
$L__BB1_2:
	ret;

}
	// .globl	_Z13negate_kernelPfiiPKfiii
.visible .entry _Z13negate_kernelPfiiPKfiii(
	.param .u64 .ptr .align 1 _Z13negate_kernelPfiiPKfiii_param_0,
	.param .u32 _Z13negate_kernelPfiiPKfiii_param_1,
	.param .u32 _Z13negate_kernelPfiiPKfiii_param_2,
	.param .u64 .ptr .align 1 _Z13negate_kernelPfiiPKfiii_param_3,
	.param .u32 _Z13negate_kernelPfiiPKfiii_param_4,
	.param .u32 _Z13negate_kernelPfiiPKfiii_param_5,
	.param .u32 _Z13negate_kernelPfiiPKfiii_param_6
)
{
	.reg .pred 	%p<2>;
	.reg .b32 	%r<12>;
	.reg .b32 	%f<3>;
	.reg .b64 	%rd<9>;

	ld.param.u64 	%rd1, [_Z13negate_kernelPfiiPKfiii_param_0];
	ld.param.u32 	%r2, [_Z13negate_kernelPfiiPKfiii_param_1];
	ld.param.u32 	%r3, [_Z13negate_kernelPfiiPKfiii_param_2];
	ld.param.u64 	%rd2, [_Z13negate_kernelPfiiPKfiii_param_3];
	ld.param.u32 	%r4, [_Z13negate_kernelPfiiPKfiii_param_4];
	ld.param.u32 	%r5, [_Z13negate_kernelPfiiPKfiii_param_5];
	ld.param.u32 	%r6, [_Z13negate_kernelPfiiPKfiii_param_6];
	mov.u32 	%r7, %tid.x;
	mov.u32 	%r8, %ntid.x;
	mov.u32 	%r9, %ctaid.x;
	mad.lo.s32 	%r1, %r8, %r9, %r7;
	setp.ge.s32 	%p1, %r1, %r6;
	@%p1 bra 	$L__BB2_2;
	cvta.to.global.u64 	%rd3, %rd2;
	cvta.to.global.u64 	%rd4, %rd1;
	mad.lo.s32 	%r10, %r5, %r1, %r4;
	mul.wide.s32 	%rd5, %r10, 4;
	add.s64 	%rd6, %rd3, %rd5;
	ld.global.nc.f32 	%f1, [%rd6];
	neg.f32 	%f2, %f1;
	mad.lo.s32 	%r11, %r3, %r1, %r2;
	mul.wide.s32 	%rd7, %r11, 4;
	add.s64 	%rd8, %rd4, %rd7;
	st.global.f32 	[%rd8], %f2;
$L__BB2_2:
	ret;

}
	// .globl	_Z10add_kernelPfiiPKfiiS1_iii
.visible .entry _Z10add_kernelPfiiPKfiiS1_iii(
	.param .u64 .ptr .align 1 _Z10add_kernelPfiiPKfiiS1_iii_param_0,
	.param .u32 _Z10add_kernelPfiiPKfiiS1_iii_param_1,
	.param .u32 _Z10add_kernelPfiiPKfiiS1_iii_param_2,
	.param .u64 .ptr .align 1 _Z10add_kernelPfiiPKfiiS1_iii_param_3,
	.param .u32 _Z10add_kernelPfiiPKfiiS1_iii_param_4,
	.param .u32 _Z10add_kernelPfiiPKfiiS1_iii_param_5,
	.param .u64 .ptr .align 1 _Z10add_kernelPfiiPKfiiS1_iii_param_6,
	.param .u32 _Z10add_kernelPfiiPKfiiS1_iii_param_7,
	.param .u32 _Z10add_kernelPfiiPKfiiS1_iii_param_8,
	.param .u32 _Z10add_kernelPfiiPKfiiS1_iii_param_9
)
{
	.reg .pred 	%p<2>;
	.reg .b32 	%r<15>;
	.reg .b32 	%f<4>;
	.reg .b64 	%rd<13>;

	ld.param.u64 	%rd1, [_Z10add_kernelPfiiPKfiiS1_iii_param_0];
	ld.param.u32 	%r2, [_Z10add_kernelPfiiPKfiiS1_iii_param_1];
	ld.param.u32 	%r3, [_Z10add_kernelPfiiPKfiiS1_iii_param_2];
	ld.param.u64 	%rd2, [_Z10add_kernelPfiiPKfiiS1_iii_param_3];
	ld.param.u32 	%r4, [_Z10add_kernelPfiiPKfiiS1_iii_param_4];
	ld.param.u32 	%r5, [_Z10add_kernelPfiiPKfiiS1_iii_param_5];
	ld.param.u64 	%rd3, [_Z10add_kernelPfiiPKfiiS1_iii_param_6];
	ld.param.u32 	%r6, [_Z10add_kernelPfiiPKfiiS1_iii_param_7];
	ld.param.u32 	%r7, [_Z10add_kernelPfiiPKfiiS1_iii_param_8];
	ld.param.u32 	%r8, [_Z10add_kernelPfiiPKfiiS1_iii_param_9];
	mov.u32 	%r9, %tid.x;
	mov.u32 	%r10, %ntid.x;
	mov.u32 	%r11, %ctaid.x;
	mad.lo.s32 	%r1, %r10, %r11, %r9;
	setp.ge.s32 	%p1, %r1, %r8;
	@%p1 bra 	$L__BB3_2;
	cvta.to.global.u64 	%rd4, %rd2;
	cvta.to.global.u64 	%rd5, %rd3;
	cvta.to.global.u64 	%rd6, %rd1;
	mad.lo.s32 	%r12, %r5, %r1, %r4;
	mul.wide.s32 	%rd7, %r12, 4;
	add.s64 	%rd8, %rd4, %rd7;
	ld.global.nc.f32 	%f1, [%rd8];
	mad.lo.s32 	%r13, %r7, %r1, %r6;
	mul.wide.s32 	%rd9, %r13, 4;
	add.s64 	%rd10, %rd5, %rd9;
	ld.global.nc.f32 	%f2, [%rd10];
	add.f32 	%f3, %f1, %f2;
	mad.lo.s32 	%r14, %r3, %r1, %r2;
	mul.wide.s32 	%rd11, %r14, 4;
	add.s64 	%rd12, %rd6, %rd11;
	st.global.f32 	[%rd12], %f3;
$L__BB3_2:
	ret;

}
	// .globl	_Z10sub_kernelPfiiPKfiiS1_iii
.visible .entry _Z10sub_kernelPfiiPKfiiS1_iii(
	.param .u64 .ptr .align 1 _Z10sub_kernelPfiiPKfiiS1_iii_param_0,
	.param .u32 _Z10sub_kernelPfiiPKfiiS1_iii_param_1,
	.param .u32 _Z10sub_kernelPfiiPKfiiS1_iii_param_2,
	.param .u64 .ptr .align 1 _Z10sub_kernelPfiiPKfiiS1_iii_param_3,
	.param .u32 _Z10sub_kernelPfiiPKfiiS1_iii_param_4,
	.param .u32 _Z10sub_kernelPfiiPKfiiS1_iii_param_5,
	.param .u64 .ptr .align 1 _Z10sub_kernelPfiiPKfiiS1_iii_param_6,
	.param .u32 _Z10sub_kernelPfiiPKfiiS1_iii_param_7,
	.param .u32 _Z10sub_kernelPfiiPKfiiS1_iii_param_8,
	.param .u32 _Z10sub_kernelPfiiPKfiiS1_iii_param_9
)
{
	.reg .pred 	%p<2>;
	.reg .b32 	%r<15>;
	.reg .b32 	%f<4>;
	.reg .b64 	%rd<13>;

	ld.param.u64 	%rd1, [_Z10sub_kernelPfiiPKfiiS1_iii_param_0];
	ld.param.u32 	%r2, [_Z10sub_kernelPfiiPKfiiS1_iii_param_1];
	ld.param.u32 	%r3, [_Z10sub_kernelPfiiPKfiiS1_iii_param_2];
	ld.param.u64 	%rd2, [_Z10sub_kernelPfiiPKfiiS1_iii_param_3];
	ld.param.u32 	%r4, [_Z10sub_kernelPfiiPKfiiS1_iii_param_4];
	ld.param.u32 	%r5, [_Z10sub_kernelPfiiPKfiiS1_iii_param_5];
	ld.param.u64 	%rd3, [_Z10sub_kernelPfiiPKfiiS1_iii_param_6];
	ld.param.u32 	%r6, [_Z10sub_kernelPfiiPKfiiS1_iii_param_7];
	ld.param.u32 	%r7, [_Z10sub_kernelPfiiPKfiiS1_iii_param_8];
	ld.param.u32 	%r8, [_Z10sub_kernelPfiiPKfiiS1_iii_param_9];
	mov.u32 	%r9, %tid.x;
	mov.u32 	%r10, %ntid.x;
	mov.u32 	%r11, %ctaid.x;
	mad.lo.s32 	%r1, %r10, %r11, %r9;
	setp.ge.s32 	%p1, %r1, %r8;
	@%p1 bra 	$L__BB4_2;
	cvta.to.global.u64 	%rd4, %rd2;
	cvta.to.global.u64 	%rd5, %rd3;
	cvta.to.global.u64 	%rd6, %rd1;
	mad.lo.s32 	%r12, %r5, %r1, %r4;
	mul.wide.s32 	%rd7, %r12, 4;
	add.s64 	%rd8, %rd4, %rd7;
	ld.global.nc.f32 	%f1, [%rd8];
	mad.lo.s32 	%r13, %r7, %r1, %r6;
	mul.wide.s32 	%rd9, %r13, 4;
	add.s64 	%rd10, %rd5, %rd9;
	ld.global.nc.f32 	%f2, [%rd10];
	sub.f32 	%f3, %f1, %f2;
	mad.lo.s32 	%r14, %r3, %r1, %r2;
	mul.wide.s32 	%rd11, %r14, 4;
	add.s64 	%rd12, %rd6, %rd11;
	st.global.f32 	[%rd12], %f3;
$L__BB4_2:
	ret;

}
	// .globl	_Z10mul_kernelPfiiPKfiiS1_iii
.visible .entry _Z10mul_kernelPfiiPKfiiS1_iii(
	.param .u64 .ptr .align 1 _Z10mul_kernelPfiiPKfiiS1_iii_param_0,
	.param .u32 _Z10mul_kernelPfiiPKfiiS1_iii_param_1,
	.param .u32 _Z10mul_kernelPfiiPKfiiS1_iii_param_2,
	.param .u64 .ptr .align 1 _Z10mul_kernelPfiiPKfiiS1_iii_param_3,
	.param .u32 _Z10mul_kernelPfiiPKfiiS1_iii_param_4,
	.param .u32 _Z10mul_kernelPfiiPKfiiS1_iii_param_5,
	.param .u64 .ptr .align 1 _Z10mul_kernelPfiiPKfiiS1_iii_param_6,
	.param .u32 _Z10mul_kernelPfiiPKfiiS1_iii_param_7,
	.param .u32 _Z10mul_kernelPfiiPKfiiS1_iii_param_8,
	.param .u32 _Z10mul_kernelPfiiPKfiiS1_iii_param_9
)
{
	.reg .pred 	%p<2>;
	.reg .b32 	%r<15>;
	.reg .b32 	%f<4>;
	.reg .b64 	%rd<13>;

	ld.param.u64 	%rd1, [_Z10mul_kernelPfiiPKfiiS1_iii_param_0];
	ld.param.u32 	%r2, [_Z10mul_kernelPfiiPKfiiS1_iii_param_1];
	ld.param.u32 	%r3, [_Z10mul_kernelPfiiPKfiiS1_iii_param_2];
	ld.param.u64 	%rd2, [_Z10mul_kernelPfiiPKfiiS1_iii_param_3];
	ld.param.u32 	%r4, [_Z10mul_kernelPfiiPKfiiS1_iii_param_4];
	ld.param.u32 	%r5, [_Z10mul_kernelPfiiPKfiiS1_iii_param_5];
	ld.param.u64 	%rd3, [_Z10mul_kernelPfiiPKfiiS1_iii_param_6];
	ld.param.u32 	%r6, [_Z10mul_kernelPfiiPKfiiS1_iii_param_7];
	ld.param.u32 	%r7, [_Z10mul_kernelPfiiPKfiiS1_iii_param_8];
	ld.param.u32 	%r8, [_Z10mul_kernelPfiiPKfiiS1_iii_param_9];
	mov.u32 	%r9, %tid.x;
	mov.u32 	%r10, %ntid.x;
	mov.u32 	%r11, %ctaid.x;
	mad.lo.s32 	%r1, %r10, %r11, %r9;
	setp.ge.s32 	%p1, %r1, %r8;
	@%p1 bra 	$L__BB5_2;
	cvta.to.global.u64 	%rd4, %rd2;
	cvta.to.global.u64 	%rd5, %rd3;
	cvta.to.global.u64 	%rd6, %rd1;
	mad.lo.s32 	%r12, %r5, %r1, %r4;
	mul.wide.s32 	%rd7, %r12, 4;
	add.s64 	%rd8, %rd4, %rd7;
	ld.global.nc.f32 	%f1, [%rd8];
	mad.lo.s32 	%r13, %r7, %r1, %r6;
	mul.wide.s32 	%rd9, %r13, 4;
	add.s64 	%rd10, %rd5, %rd9;
	ld.global.nc.f32 	%f2, [%rd10];
	mul.f32 	%f3, %f1, %f2;
	mad.lo.s32 	%r14, %r3, %r1, %r2;
	mul.wide.s32 	%rd11, %r14, 4;
	add.s64 	%rd12, %rd6, %rd11;
	st.global.f32 	[%rd12], %f3;
$L__BB5_2:
	ret;

}
	// .globl	_Z10div_kernelPfiiPKfiiS1_iii
.visible .entry _Z10div_kernelPfiiPKfiiS1_iii(
	.param .u64 .ptr .align 1 _Z10div_kernelPfiiPKfiiS1_iii_param_0,
	.param .u32 _Z10div_kernelPfiiPKfiiS1_iii_param_1,
	.param .u32 _Z10div_kernelPfiiPKfiiS1_iii_param_2,
	.param .u64 .ptr .align 1 _Z10div_kernelPfiiPKfiiS1_iii_param_3,
	.param .u32 _Z10div_kernelPfiiPKfiiS1_iii_param_4,
	.param .u32 _Z10div_kernelPfiiPKfiiS1_iii_param_5,
	.param .u64 .ptr .align 1 _Z10div_kernelPfiiPKfiiS1_iii_param_6,
	.param .u32 _Z10div_kernelPfiiPKfiiS1_iii_param_7,
	.param .u32 _Z10div_kernelPfiiPKfiiS1_iii_param_8,
	.param .u32 _Z10div_kernelPfiiPKfiiS1_iii_param_9
)
{
	.reg .pred 	%p<2>;
	.reg .b32 	%r<15>;
	.reg .b32 	%f<4>;
	.reg .b64 	%rd<13>;

	ld.param.u64 	%rd1, [_Z10div_kernelPfiiPKfiiS1_iii_param_0];
	ld.param.u32 	%r2, [_Z10div_kernelPfiiPKfiiS1_iii_param_1];
	ld.param.u32 	%r3, [_Z10div_kernelPfiiPKfiiS1_iii_param_2];
	ld.param.u64 	%rd2, [_Z10div_kernelPfiiPKfiiS1_iii_param_3];
	ld.param.u32 	%r4, [_Z10div_kernelPfiiPKfiiS1_iii_param_4];
	ld.param.u32 	%r5, [_Z10div_kernelPfiiPKfiiS1_iii_param_5];
	ld.param.u64 	%rd3, [_Z10div_kernelPfiiPKfiiS1_iii_param_6];
	ld.param.u32 	%r6, [_Z10div_kernelPfiiPKfiiS1_iii_param_7];
	ld.param.u32 	%r7, [_Z10div_kernelPfiiPKfiiS1_iii_param_8];
	ld.param.u32 	%r8, [_Z10div_kernelPfiiPKfiiS1_iii_param_9];
	mov.u32 	%r9, %tid.x;
	mov.u32 	%r10, %ntid.x;
	mov.u32 	%r11, %ctaid.x;
	mad.lo.s32 	%r1, %r10, %r11, %r9;
	setp.ge.s32 	%p1, %r1, %r8;
	@%p1 bra 	$L__BB6_2;
	cvta.to.global.u64 	%rd4, %rd2;
	cvta.to.global.u64 	%rd5, %rd3;
	cvta.to.global.u64 	%rd6, %rd1;
	mad.lo.s32 	%r12, %r5, %r1, %r4;
	mul.wide.s32 	%rd7, %r12, 4;
	add.s64 	%rd8, %rd4, %rd7;
	ld.global.nc.f32 	%f1, [%rd8];
	mad.lo.s32 	%r13, %r7, %r1, %r6;
	mul.wide.s32 	%rd9, %r13, 4;
	add.s64 	%rd10, %rd5, %rd9;
	ld.global.nc.f32 	%f2, [%rd10];
	div.rn.f32 	%f3, %f1, %f2;
	mad.lo.s32 	%r14, %r3, %r1, %r2;
	mul.wide.s32 	%rd11, %r14, 4;
	add.s64 	%rd12, %rd6, %rd11;
	st.global.f32 	[%rd12], %f3;
$L__BB6_2:
	ret;

}
	// .globl	_Z10exp_kernelPfiiPKfiii
.visible .entry _Z10exp_kernelPfiiPKfiii(
	.param .u64 .ptr .align 1 _Z10exp_kernelPfiiPKfiii_param_0,
	.param .u32 _Z10exp_kernelPfiiPKfiii_param_1,
	.param .u32 _Z10exp_kernelPfiiPKfiii_param_2,
	.param .u64 .ptr .align 1 _Z10exp_kernelPfiiPKfiii_param_3,
	.param .u32 _Z10exp_kernelPfiiPKfiii_param_4,
	.param .u32 _Z10exp_kernelPfiiPKfiii_param_5,
	.param .u32 _Z10exp_kernelPfiiPKfiii_param_6
)
{
	.reg .pred 	%p<2>;
	.reg .b32 	%r<14>;
	.reg .b32 	%f<14>;
	.reg .b64 	%rd<9>;

	ld.param.u64 	%rd1, [_Z10exp_kernelPfiiPKfiii_param_0];
	ld.param.u32 	%r2, [_Z10exp_kernelPfiiPKfiii_param_1];
	ld.param.u32 	%r3, [_Z10exp_kernelPfiiPKfiii_param_2];
	ld.param.u64 	%rd2, [_Z10exp_kernelPfiiPKfiii_param_3];
	ld.param.u32 	%r4, [_Z10exp_kernelPfiiPKfiii_param_4];
	ld.param.u32 	%r5, [_Z10exp_kernelPfiiPKfiii_param_5];
	ld.param.u32 	%r6, [_Z10exp_kernelPfiiPKfiii_param_6];
	mov.u32 	%r7, %tid.x;
	mov.u32 	%r8, %ntid.x;
	mov.u32 	%r9, %ctaid.x;
	mad.lo.s32 	%r1, %r8, %r9, %r7;
	setp.ge.s32 	%p1, %r1, %r6;
	@%p1 bra 	$L__BB7_2;
	cvta.to.global.u64 	%rd3, %rd2;
	cvta.to.global.u64 	%rd4, %rd1;
	mad.lo.s32 	%r10, %r5, %r1, %r4;
	mul.wide.s32 	%rd5, %r10, 4;
	add.s64 	%rd6, %rd3, %rd5;
	ld.global.nc.f32 	%f1, [%rd6];
	fma.rn.f32 	%f2, %f1, 0f3BBB989D, 0f3F000000;
	cvt.sat.f32.f32 	%f3, %f2;
	mov.f32 	%f4, 0f4B400001;
	mov.f32 	%f5, 0f437C0000;
	fma.rm.f32 	%f6, %f3, %f5, %f4;
	add.f32 	%f7, %f6, 0fCB40007F;
	neg.f32 	%f8, %f7;
	fma.rn.f32 	%f9, %f1, 0f3FB8AA3B, %f8;
	fma.rn.f32 	%f10, %f1, 0f32A57060, %f9;
	mov.b32 	%r11, %f6;
	shl.b32 	%r12, %r11, 23;
	mov.b32 	%f11, %r12;
	ex2.approx.ftz.f32 	%f12, %f10;
	mul.f32 	%f13, %f12, %f11;
	mad.lo.s32 	%r13, %r3, %r1, %r2;
	mul.wide.s32 	%rd7, %r13, 4;
	add.s64 	%rd8, %rd4, %rd7;
	st.global.f32 	[%rd8], %f13;
$L__BB7_2:
	ret;

}
	// .globl	_Z10log_kernelPfiiPKfiii
.visible .entry _Z10log_kernelPfiiPKfiii(
	.param .u64 .ptr .align 1 _Z10log_kernelPfiiPKfiii_param_0,
	.param .u32 _Z10log_kernelPfiiPKfiii_param_1,
	.param .u32 _Z10log_kernelPfiiPKfiii_param_2,
	.param .u64 .ptr .align 1 _Z10log_kernelPfiiPKfiii_param_3,
	.param .u32 _Z10log_kernelPfiiPKfiii_param_4,
	.param .u32 _Z10log_kernelPfiiPKfiii_param_5,
	.param .u32 _Z10log_kernelPfiiPKfiii_param_6
)
{
	.reg .pred 	%p<5>;
	.reg .b32 	%r<16>;
	.reg .b32 	%f<23>;
	.reg .b64 	%rd<9>;

	ld.param.u64 	%rd1, [_Z10log_kernelPfiiPKfiii_param_0];
	ld.param.u32 	%r2, [_Z10log_kernelPfiiPKfiii_param_1];
	ld.param.u32 	%r3, [_Z10log_kernelPfiiPKfiii_param_2];
	ld.param.u64 	%rd2, [_Z10log_kernelPfiiPKfiii_param_3];
	ld.param.u32 	%r4, [_Z10log_kernelPfiiPKfiii_param_4];
	ld.param.u32 	%r5, [_Z10log_kernelPfiiPKfiii_param_5];
	ld.param.u32 	%r6, [_Z10log_kernelPfiiPKfiii_param_6];
	mov.u32 	%r7, %tid.x;
	mov.u32 	%r8, %ntid.x;
	mov.u32 	%r9, %ctaid.x;
	mad.lo.s32 	%r1, %r8, %r9, %r7;
	setp.ge.s32 	%p1, %r1, %r6;
	@%p1 bra 	$L__BB8_2;
	cvta.to.global.u64 	%rd3, %rd2;
	cvta.to.global.u64 	%rd4, %rd1;
	mad.lo.s32 	%r10, %r5, %r1, %r4;
	mul.wide.s32 	%rd5, %r10, 4;
	add.s64 	%rd6, %rd3, %rd5;
	ld.global.nc.f32 	%f1, [%rd6];
	setp.lt.f32 	%p2, %f1, 0f00800000;
	mul.f32 	%f2, %f1, 0f4B000000;
	selp.f32 	%f3, %f2, %f1, %p2;
	selp.f32 	%f4, 0fC1B80000, 0f00000000, %p2;
	mov.b32 	%r11, %f3;
	add.s32 	%r12, %r11, -1059760811;
	and.b32  	%r13, %r12, -8388608;
	sub.s32 	%r14, %r11, %r13;
	mov.b32 	%f5, %r14;
	cvt.rn.f32.s32 	%f6, %r13;
	fma.rn.f32 	%f7, %f6, 0f34000000, %f4;
	add.f32 	%f8, %f5, 0fBF800000;
	fma.rn.f32 	%f9, %f8, 0fBE055027, 0f3E1039F6;
	fma.rn.f32 	%f10, %f9, %f8, 0fBDF8CDCC;
	fma.rn.f32 	%f11, %f10, %f8, 0f3E0F2955;
	fma.rn.f32 	%f12, %f11, %f8, 0fBE2AD8B9;
	fma.rn.f32 	%f13, %f12, %f8, 0f3E4CED0B;
	fma.rn.f32 	%f14, %f13, %f8, 0fBE7FFF22;
	fma.rn.f32 	%f15, %f14, %f8, 0f3EAAAA78;
	fma.rn.f32 	%f16, %f15, %f8, 0fBF000000;
	mul.f32 	%f17, %f8, %f16;
	fma.rn.f32 	%f18, %f17, %f8, %f8;
	fma.rn.f32 	%f19, %f7, 0f3F317218, %f18;
	setp.gt.u32 	%p3, %r11, 2139095039;
	fma.rn.f32 	%f20, %f3, 0f7F800000, 0f7F800000;
	selp.f32 	%f21, %f20, %f19, %p3;
	setp.eq.f32 	%p4, %f3, 0f00000000;
	selp.f32 	%f22, 0fFF800000, %f21, %p4;
	mad.lo.s32 	%r15, %r3, %r1, %r2;
	mul.wide.s32 	%rd7, %r15, 4;
	add.s64 	%rd8, %rd4, %rd7;
	st.global.f32 	[%rd8], %f22;
$L__BB8_2:
	ret;

}
	// .globl	_Z11sqrt_kernelPfiiPKfiii
.visible .entry _Z11sqrt_kernelPfiiPKfiii(
	.param .u64 .ptr .align 1 _Z11sqrt_kernelPfiiPKfiii_param_0,
	.param .u32 _Z11sqrt_kernelPfiiPKfiii_param_1,
	.param .u32 _Z11sqrt_kernelPfiiPKfiii_param_2,
	.param .u64 .ptr .align 1 _Z11sqrt_kernelPfiiPKfiii_param_3,
	.param .u32 _Z11sqrt_kernelPfiiPKfiii_param_4,
	.param .u32 _Z11sqrt_kernelPfiiPKfiii_param_5,
	.param .u32 _Z11sqrt_kernelPfiiPKfiii_param_6
)
{
	.reg .pred 	%p<2>;
	.reg .b32 	%r<12>;
	.reg .b32 	%f<3>;
	.reg .b64 	%rd<9>;

	ld.param.u64 	%rd1, [_Z11sqrt_kernelPfiiPKfiii_param_0];
	ld.param.u32 	%r2, [_Z11sqrt_kernelPfiiPKfiii_param_1];
	ld.param.u32 	%r3, [_Z11sqrt_kernelPfiiPKfiii_param_2];
	ld.param.u64 	%rd2, [_Z11sqrt_kernelPfiiPKfiii_param_3];
	ld.param.u32 	%r4, [_Z11sqrt_kernelPfiiPKfiii_param_4];
	ld.param.u32 	%r5, [_Z11sqrt_kernelPfiiPKfiii_param_5];
	ld.param.u32 	%r6, [_Z11sqrt_kernelPfiiPKfiii_param_6];
	mov.u32 	%r7, %tid.x;
	mov.u32 	%r8, %ntid.x;
	mov.u32 	%r9, %ctaid.x;
	mad.lo.s32 	%r1, %r8, %r9, %r7;
	setp.ge.s32 	%p1, %r1, %r6;
	@%p1 bra 	$L__BB9_2;
	cvta.to.global.u64 	%rd3, %rd2;
	cvta.to.global.u64 	%rd4, %rd1;
	mad.lo.s32 	%r10, %r5, %r1, %r4;
	mul.wide.s32 	%rd5, %r10, 4;
	add.s64 	%rd6, %rd3, %rd5;
	ld.global.nc.f32 	%f1, [%rd6];
	sqrt.rn.f32 	%f2, %f1;
	mad.lo.s32 	%r11, %r3, %r1, %r2;
	mul.wide.s32 	%rd7, %r11, 4;
	add.s64 	%rd8, %rd4, %rd7;
	st.global.f32 	[%rd8], %f2;
$L__BB9_2:
	ret;

}
	// .globl	_Z9sq_kernelPfiiPKfiii
.visible .entry _Z9sq_kernelPfiiPKfiii(
	.param .u64 .ptr .align 1 _Z9sq_kernelPfiiPKfiii_param_0,
	.param .u32 _Z9sq_kernelPfiiPKfiii_param_1,
	.param .u32 _Z9sq_kernelPfiiPKfiii_param_2,
	.param .u64 .ptr .align 1 _Z9sq_kernelPfiiPKfiii_param_3,
	.param .u32 _Z9sq_kernelPfiiPKfiii_param_4,
	.param .u32 _Z9sq_kernelPfiiPKfiii_param_5,
	.param .u32 _Z9sq_kernelPfiiPKfiii_param_6
)
{
	.reg .pred 	%p<2>;
	.reg .b32 	%r<12>;
	.reg .b32 	%f<3>;
	.reg .b64 	%rd<9>;

	ld.param.u64 	%rd1, [_Z9sq_kernelPfiiPKfiii_param_0];
	ld.param.u32 	%r2, [_Z9sq_kernelPfiiPKfiii_param_1];
	ld.param.u32 	%r3, [_Z9sq_kernelPfiiPKfiii_param_2];
	ld.param.u64 	%rd2, [_Z9sq_kernelPfiiPKfiii_param_3];
	ld.param.u32 	%r4, [_Z9sq_kernelPfiiPKfiii_param_4];
	ld.param.u32 	%r5, [_Z9sq_kernelPfiiPKfiii_param_5];
	ld.param.u32 	%r6, [_Z9sq_kernelPfiiPKfiii_param_6];
	mov.u32 	%r7, %tid.x;
	mov.u32 	%r8, %ntid.x;
	mov.u32 	%r9, %ctaid.x;
	mad.lo.s32 	%r1, %r8, %r9, %r7;
	setp.ge.s32 	%p1, %r1, %r6;
	@%p1 bra 	$L__BB10_2;
	cvta.to.global.u64 	%rd3, %rd2;
	cvta.to.global.u64 	%rd4, %rd1;
	mad.lo.s32 	%r10, %r5, %r1, %r4;
	mul.wide.s32 	%rd5, %r10, 4;
	add.s64 	%rd6, %rd3, %rd5;
	ld.global.nc.f32 	%f1, [%rd6];
	mul.f32 	%f2, %f1, %f1;
	mad.lo.s32 	%r11, %r3, %r1, %r2;
	mul.wide.s32 	%rd7, %r11, 4;
	add.s64 	%rd8, %rd4, %rd7;
	st.global.f32 	[%rd8], %f2;
$L__BB10_2:
	ret;

}
	// .globl	_Z10sin_kernelPfiiPKfiii
.visible .entry _Z10sin_kernelPfiiPKfiii(
	.param .u64 .ptr .align 1 _Z10sin_kernelPfiiPKfiii_param_0,
	.param .u32 _Z10sin_kernelPfiiPKfiii_param_1,
	.param .u32 _Z10sin_kernelPfiiPKfiii_param_2,
	.param .u64 .ptr .align 1 _Z10sin_kernelPfiiPKfiii_param_3,
	.param .u32 _Z10sin_kernelPfiiPKfiii_param_4,
	.param .u32 _Z10sin_kernelPfiiPKfiii_param_5,
	.param .u32 _Z10sin_kernelPfiiPKfiii_param_6
)
{
	.local .align 4 .b8 	__local_depot11[28];
	.reg .b64 	%SP;
	.reg .b64 	%SPL;
	.reg .pred 	%p<10>;
	.reg .b32 	%r<51>;
	.reg .b32 	%f<28>;
	.reg .b64 	%rd<29>;
	.reg .b64 	%fd<3>;

	mov.u64 	%SPL, __local_depot11;
	ld.param.u64 	%rd9, [_Z10sin_kernelPfiiPKfiii_param_0];
	ld.param.u32 	%r16, [_Z10sin_kernelPfiiPKfiii_param_1];
	ld.param.u32 	%r17, [_Z10sin_kernelPfiiPKfiii_param_2];
	ld.param.u64 	%rd10, [_Z10sin_kernelPfiiPKfiii_param_3];
	ld.param.u32 	%r18, [_Z10sin_kernelPfiiPKfiii_param_4];
	ld.param.u32 	%r19, [_Z10sin_kernelPfiiPKfiii_param_5];
	ld.param.u32 	%r20, [_Z10sin_kernelPfiiPKfiii_param_6];
	add.u64 	%rd1, %SPL, 0;
	mov.u32 	%r21, %tid.x;
	mov.u32 	%r22, %ntid.x;
	mov.u32 	%r23, %ctaid.x;
	mad.lo.s32 	%r1, %r22, %r23, %r21;
	setp.ge.s32 	%p1, %r1, %r20;
	@%p1 bra 	$L__BB11_10;
	cvta.to.global.u64 	%rd12, %rd10;
	mad.lo.s32 	%r24, %r19, %r1, %r18;
	mul.wide.s32 	%rd13, %r24, 4;
	add.s64 	%rd14, %rd12, %rd13;
	ld.global.nc.f32 	%f1, [%rd14];
	mul.f32 	%f7, %f1, 0f3F22F983;
	cvt.rni.s32.f32 	%r50, %f7;
	cvt.rn.f32.s32 	%f8, %r50;
	fma.rn.f32 	%f9, %f8, 0fBFC90FDA, %f1;
	fma.rn.f32 	%f10, %f8, 0fB3A22168, %f9;
	fma.rn.f32 	%f27, %f8, 0fA7C234C5, %f10;
	abs.f32 	%f3, %f1;
	setp.ltu.f32 	%p2, %f3, 0f47CE4780;
	@%p2 bra 	$L__BB11_9;
	setp.neu.f32 	%p3, %f3, 0f7F800000;
	@%p3 bra 	$L__BB11_4;
	mov.f32 	%f13, 0f00000000;
	mul.rn.f32 	%f27, %f1, %f13;
	mov.b32 	%r50, 0;
	bra.uni 	$L__BB11_9;
$L__BB11_4:
	mov.b32 	%r3, %f1;
	shl.b32 	%r26, %r3, 8;
	or.b32  	%r4, %r26, -2147483648;
	mov.b64 	%rd28, 0;
	mov.b32 	%r47, 0;
	mov.u64 	%rd26, __cudart_i2opi_f;
	mov.u64 	%rd27, %rd1;
$L__BB11_5:
	.pragma "nounroll";
	ld.global.nc.u32 	%r27, [%rd26];
	mad.wide.u32 	%rd17, %r27, %r4, %rd28;
	shr.u64 	%rd28, %rd17, 32;
	st.local.u32 	[%rd27], %rd17;
	add.s32 	%r47, %r47, 1;
	add.s64 	%rd27, %rd27, 4;
	add.s64 	%rd26, %rd26, 4;
	setp.ne.s32 	%p4, %r47, 6;
	@%p4 bra 	$L__BB11_5;
	shr.u32 	%r28, %r3, 23;
	st.local.u32 	[%rd1+24], %rd28;
	and.b32  	%r7, %r28, 31;
	and.b32  	%r29, %r28, 224;
	add.s32 	%r30, %r29, -128;
	shr.u32 	%r31, %r30, 5;
	mul.wide.u32 	%rd18, %r31, 4;
	sub.s64 	%rd8, %rd1, %rd18;
	ld.local.u32 	%r48, [%rd8+24];
	ld.local.u32 	%r49, [%rd8+20];
	setp.eq.s32 	%p5, %r7, 0;
	@%p5 bra 	$L__BB11_8;
	shf.l.wrap.b32 	%r48, %r49, %r48, %r7;
	ld.local.u32 	%r32, [%rd8+16];
	shf.l.wrap.b32 	%r49, %r32, %r49, %r7;
$L__BB11_8:
	shr.u32 	%r33, %r48, 30;
	shf.l.wrap.b32 	%r34, %r49, %r48, 2;
	shl.b32 	%r35, %r49, 2;
	shr.u32 	%r36, %r34, 31;
	add.s32 	%r37, %r36, %r33;
	neg.s32 	%r38, %r37;
	setp.lt.s32 	%p6, %r3, 0;
	selp.b32 	%r50, %r38, %r37, %p6;
	xor.b32  	%r39, %r34, %r3;
	shr.s32 	%r40, %r34, 31;
	xor.b32  	%r41, %r40, %r34;
	xor.b32  	%r42, %r40, %r35;
	cvt.u64.u32 	%rd19, %r41;
	shl.b64 	%rd20, %rd19, 32;
	cvt.u64.u32 	%rd21, %r42;
	or.b64  	%rd22, %rd20, %rd21;
	cvt.rn.f64.s64 	%fd1, %rd22;
	mul.f64 	%fd2, %fd1, 0d3BF921FB54442D19;
	cvt.rn.f32.f64 	%f11, %fd2;
	neg.f32 	%f12, %f11;
	setp.lt.s32 	%p7, %r39, 0;
	selp.f32 	%f27, %f12, %f11, %p7;
$L__BB11_9:
	mul.rn.f32 	%f14, %f27, %f27;
	and.b32  	%r44, %r50, 1;
	setp.eq.b32 	%p8, %r44, 1;
	selp.f32 	%f15, 0f3F800000, %f27, %p8;
	fma.rn.f32 	%f16, %f14, %f15, 0f00000000;
	fma.rn.f32 	%f17, %f14, 0f37CBAC00, 0fBAB607ED;
	selp.f32 	%f18, %f17, 0fB94D4153, %p8;
	selp.f32 	%f19, 0f3D2AAABB, 0f3C0885E4, %p8;
	fma.rn.f32 	%f20, %f18, %f14, %f19;
	selp.f32 	%f21, 0fBEFFFFFF, 0fBE2AAAA8, %p8;
	fma.rn.f32 	%f22, %f20, %f14, %f21;
	fma.rn.f32 	%f23, %f22, %f16, %f15;
	and.b32  	%r45, %r50, 2;
	setp.eq.s32 	%p9, %r45, 0;
	mov.f32 	%f24, 0f00000000;
	sub.f32 	%f25, %f24, %f23;
	selp.f32 	%f26, %f23, %f25, %p9;
	mad.lo.s32 	%r46, %r17, %r1, %r16;
	cvta.to.global.u64 	%rd23, %rd9;
	mul.wide.s32 	%rd24, %r46, 4;
	add.s64 	%rd25, %rd23, %rd24;
	st.global.f32 	[%rd25], %f26;
$L__BB11_10:
	ret;

}
	// .globl	_Z10cos_kernelPfiiPKfiii
.visible .entry _Z10cos_kernelPfiiPKfiii(
	.param .u64 .ptr .align 1 _Z10cos_kernelPfiiPKfiii_param_0,
	.param .u32 _Z10cos_kernelPfiiPKfiii_param_1,
	.param .u32 _Z10cos_kernelPfiiPKfiii_param_2,
	.param .u64 .ptr .align 1 _Z10cos_kernelPfiiPKfiii_param_3,
	.param .u32 _Z10cos_kernelPfiiPKfiii_param_4,
	.param .u32 _Z10cos_kernelPfiiPKfiii_param_5,
	.param .u32 _Z10cos_kernelPfiiPKfiii_param_6
)
{
	.local .align 4 .b8 	__local_depot12[28];
	.reg .b64 	%SP;
	.reg .b64 	%SPL;
	.reg .pred 	%p<10>;
	.reg .b32 	%r<52>;
	.reg .b32 	%f<28>;
	.reg .b64 	%rd<29>;
	.reg .b64 	%fd<3>;

	mov.u64 	%SPL, __local_depot12;
	ld.param.u64 	%rd9, [_Z10cos_kernelPfiiPKfiii_param_0];
	ld.param.u32 	%r16, [_Z10cos_kernelPfiiPKfiii_param_1];
	ld.param.u32 	%r17, [_Z10cos_kernelPfiiPKfiii_param_2];
	ld.param.u64 	%rd10, [_Z10cos_kernelPfiiPKfiii_param_3];
	ld.param.u32 	%r18, [_Z10cos_kernelPfiiPKfiii_param_4];
	ld.param.u32 	%r19, [_Z10cos_kernelPfiiPKfiii_param_5];
	ld.param.u32 	%r20, [_Z10cos_kernelPfiiPKfiii_param_6];
	add.u64 	%rd1, %SPL, 0;
	mov.u32 	%r21, %tid.x;
	mov.u32 	%r22, %ntid.x;
	mov.u32 	%r23, %ctaid.x;
	mad.lo.s32 	%r1, %r22, %r23, %r21;
	setp.ge.s32 	%p1, %r1, %r20;
	@%p1 bra 	$L__BB12_10;
	cvta.to.global.u64 	%rd12, %rd10;
	mad.lo.s32 	%r24, %r19, %r1, %r18;
	mul.wide.s32 	%rd13, %r24, 4;
	add.s64 	%rd14, %rd12, %rd13;
	ld.global.nc.f32 	%f1, [%rd14];
	mul.f32 	%f7, %f1, 0f3F22F983;
	cvt.rni.s32.f32 	%r51, %f7;
	cvt.rn.f32.s32 	%f8, %r51;
	fma.rn.f32 	%f9, %f8, 0fBFC90FDA, %f1;
	fma.rn.f32 	%f10, %f8, 0fB3A22168, %f9;
	fma.rn.f32 	%f27, %f8, 0fA7C234C5, %f10;
	abs.f32 	%f3, %f1;
	setp.ltu.f32 	%p2, %f3, 0f47CE4780;
	@%p2 bra 	$L__BB12_9;
	setp.neu.f32 	%p3, %f3, 0f7F800000;
	@%p3 bra 	$L__BB12_4;
	mov.f32 	%f13, 0f00000000;
	mul.rn.f32 	%f27, %f1, %f13;
	mov.b32 	%r51, 0;
	bra.uni 	$L__BB12_9;
$L__BB12_4:
	mov.b32 	%r3, %f1;
	shl.b32 	%r26, %r3, 8;
	or.b32  	%r4, %r26, -2147483648;
	mov.b64 	%rd28, 0;
	mov.b32 	%r48, 0;
	mov.u64 	%rd26, __cudart_i2opi_f;
	mov.u64 	%rd27, %rd1;
$L__BB12_5:
	.pragma "nounroll";
	ld.global.nc.u32 	%r27, [%rd26];
	mad.wide.u32 	%rd17, %r27, %r4, %rd28;
	shr.u64 	%rd28, %rd17, 32;
	st.local.u32 	[%rd27], %rd17;
	add.s32 	%r48, %r48, 1;
	add.s64 	%rd27, %rd27, 4;
	add.s64 	%rd26, %rd26, 4;
	setp.ne.s32 	%p4, %r48, 6;
	@%p4 bra 	$L__BB12_5;
	shr.u32 	%r28, %r3, 23;
	st.local.u32 	[%rd1+24], %rd28;
	and.b32  	%r7, %r28, 31;
	and.b32  	%r29, %r28, 224;
	add.s32 	%r30, %r29, -128;
	shr.u32 	%r31, %r30, 5;
	mul.wide.u32 	%rd18, %r31, 4;
	sub.s64 	%rd8, %rd1, %rd18;
	ld.local.u32 	%r49, [%rd8+24];
	ld.local.u32 	%r50, [%rd8+20];
	setp.eq.s32 	%p5, %r7, 0;
	@%p5 bra 	$L__BB12_8;
	shf.l.wrap.b32 	%r49, %r50, %r49, %r7;
	ld.local.u32 	%r32, [%rd8+16];
	shf.l.wrap.b32 	%r50, %r32, %r50, %r7;
$L__BB12_8:
	shr.u32 	%r33, %r49, 30;
	shf.l.wrap.b32 	%r34, %r50, %r49, 2;
	shl.b32 	%r35, %r50, 2;
	shr.u32 	%r36, %r34, 31;
	add.s32 	%r37, %r36, %r33;
	neg.s32 	%r38, %r37;
	setp.lt.s32 	%p6, %r3, 0;
	selp.b32 	%r51, %r38, %r37, %p6;
	xor.b32  	%r39, %r34, %r3;
	shr.s32 	%r40, %r34, 31;
	xor.b32  	%r41, %r40, %r34;
	xor.b32  	%r42, %r40, %r35;
	cvt.u64.u32 	%rd19, %r41;
	shl.b64 	%rd20, %rd19, 32;
	cvt.u64.u32 	%rd21, %r42;
	or.b64  	%rd22, %rd20, %rd21;
	cvt.rn.f64.s64 	%fd1, %rd22;
	mul.f64 	%fd2, %fd1, 0d3BF921FB54442D19;
	cvt.rn.f32.f64 	%f11, %fd2;
	neg.f32 	%f12, %f11;
	setp.lt.s32 	%p7, %r39, 0;
	selp.f32 	%f27, %f12, %f11, %p7;
$L__BB12_9:
	add.s32 	%r44, %r51, 1;
	mul.rn.f32 	%f14, %f27, %f27;
	and.b32  	%r45, %r51, 1;
	setp.eq.b32 	%p8, %r45, 1;
	selp.f32 	%f15, %f27, 0f3F800000, %p8;
	fma.rn.f32 	%f16, %f14, %f15, 0f00000000;
	fma.rn.f32 	%f17, %f14, 0f37CBAC00, 0fBAB607ED;
	selp.f32 	%f18, 0fB94D4153, %f17, %p8;
	selp.f32 	%f19, 0f3C0885E4, 0f3D2AAABB, %p8;
	fma.rn.f32 	%f20, %f18, %f14, %f19;
	selp.f32 	%f21, 0fBE2AAAA8, 0fBEFFFFFF, %p8;
	fma.rn.f32 	%f22, %f20, %f14, %f21;
	fma.rn.f32 	%f23, %f22, %f16, %f15;
	and.b32  	%r46, %r44, 2;
	setp.eq.s32 	%p9, %r46, 0;
	mov.f32 	%f24, 0f00000000;
	sub.f32 	%f25, %f24, %f23;
	selp.f32 	%f26, %f23, %f25, %p9;
	mad.lo.s32 	%r47, %r17, %r1, %r16;
	cvta.to.global.u64 	%rd23, %rd9;
	mul.wide.s32 	%rd24, %r47, 4;
	add.s64 	%rd25, %rd23, %rd24;
	st.global.f32 	[%rd25], %f26;
$L__BB12_10:
	ret;

}
	// .globl	_Z10tan_kernelPfiiPKfiii
.visible .entry _Z10tan_kernelPfiiPKfiii(
	.param .u64 .ptr .align 1 _Z10tan_kernelPfiiPKfiii_param_0,
	.param .u32 _Z10tan_kernelPfiiPKfiii_param_1,
	.param .u32 _Z10tan_kernelPfiiPKfiii_param_2,
	.param .u64 .ptr .align 1 _Z10tan_kernelPfiiPKfiii_param_3,
	.param .u32 _Z10tan_kernelPfiiPKfiii_param_4,
	.param .u32 _Z10tan_kernelPfiiPKfiii_param_5,
	.param .u32 _Z10tan_kernelPfiiPKfiii_param_6
)
{
	.local .align 4 .b8 	__local_depot13[28];
	.reg .b64 	%SP;
	.reg .b64 	%SPL;
	.reg .pred 	%p<10>;
	.reg .b32 	%r<50>;
	.reg .b32 	%f<28>;
	.reg .b64 	%rd<29>;
	.reg .b64 	%fd<3>;

	mov.u64 	%SPL, __local_depot13;
	ld.param.u64 	%rd9, [_Z10tan_kernelPfiiPKfiii_param_0];
	ld.param.u32 	%r16, [_Z10tan_kernelPfiiPKfiii_param_1];
	ld.param.u32 	%r17, [_Z10tan_kernelPfiiPKfiii_param_2];
	ld.param.u64 	%rd10, [_Z10tan_kernelPfiiPKfiii_param_3];
	ld.param.u32 	%r18, [_Z10tan_kernelPfiiPKfiii_param_4];
	ld.param.u32 	%r19, [_Z10tan_kernelPfiiPKfiii_param_5];
	ld.param.u32 	%r20, [_Z10tan_kernelPfiiPKfiii_param_6];
	add.u64 	%rd1, %SPL, 0;
	mov.u32 	%r21, %tid.x;
	mov.u32 	%r22, %ntid.x;
	mov.u32 	%r23, %ctaid.x;
	mad.lo.s32 	%r1, %r22, %r23, %r21;
	setp.ge.s32 	%p1, %r1, %r20;
	@%p1 bra 	$L__BB13_10;
	cvta.to.global.u64 	%rd12, %rd10;
	mad.lo.s32 	%r24, %r19, %r1, %r18;
	mul.wide.s32 	%rd13, %r24, 4;
	add.s64 	%rd14, %rd12, %rd13;
	ld.global.nc.f32 	%f1, [%rd14];
	mul.f32 	%f7, %f1, 0f3F22F983;
	cvt.rni.s32.f32 	%r49, %f7;
	cvt.rn.f32.s32 	%f8, %r49;
	fma.rn.f32 	%f9, %f8, 0fBFC90FDA, %f1;
	fma.rn.f32 	%f10, %f8, 0fB3A22168, %f9;
	fma.rn.f32 	%f27, %f8, 0fA7C234C5, %f10;
	abs.f32 	%f3, %f1;
	setp.ltu.f32 	%p2, %f3, 0f47CE4780;
	@%p2 bra 	$L__BB13_9;
	setp.neu.f32 	%p3, %f3, 0f7F800000;
	@%p3 bra 	$L__BB13_4;
	mov.f32 	%f13, 0f00000000;
	mul.rn.f32 	%f27, %f1, %f13;
	mov.b32 	%r49, 0;
	bra.uni 	$L__BB13_9;
$L__BB13_4:
	mov.b32 	%r3, %f1;
	shl.b32 	%r26, %r3, 8;
	or.b32  	%r4, %r26, -2147483648;
	mov.b64 	%rd28, 0;
	mov.b32 	%r46, 0;
	mov.u64 	%rd26, __cudart_i2opi_f;
	mov.u64 	%rd27, %rd1;
$L__BB13_5:
	.pragma "nounroll";
	ld.global.nc.u32 	%r27, [%rd26];
	mad.wide.u32 	%rd17, %r27, %r4, %rd28;
	shr.u64 	%rd28, %rd17, 32;
	st.local.u32 	[%rd27], %rd17;
	add.s32 	%r46, %r46, 1;
	add.s64 	%rd27, %rd27, 4;
	add.s64 	%rd26, %rd26, 4;
	setp.ne.s32 	%p4, %r46, 6;
	@%p4 bra 	$L__BB13_5;
	shr.u32 	%r28, %r3, 23;
	st.local.u32 	[%rd1+24], %rd28;
	and.b32  	%r7, %r28, 31;
	and.b32  	%r29, %r28, 224;
	add.s32 	%r30, %r29, -128;
	shr.u32 	%r31, %r30, 5;
	mul.wide.u32 	%rd18, %r31, 4;
	sub.s64 	%rd8, %rd1, %rd18;
	ld.local.u32 	%r47, [%rd8+24];
	ld.local.u32 	%r48, [%rd8+20];
	setp.eq.s32 	%p5, %r7, 0;
	@%p5 bra 	$L__BB13_8;
	shf.l.wrap.b32 	%r47, %r48, %r47, %r7;
	ld.local.u32 	%r32, [%rd8+16];
	shf.l.wrap.b32 	%r48, %r32, %r48, %r7;
$L__BB13_8:
	shr.u32 	%r33, %r47, 30;
	shf.l.wrap.b32 	%r34, %r48, %r47, 2;
	shl.b32 	%r35, %r48, 2;
	shr.u32 	%r36, %r34, 31;
	add.s32 	%r37, %r36, %r33;
	neg.s32 	%r38, %r37;
	setp.lt.s32 	%p6, %r3, 0;
	selp.b32 	%r49, %r38, %r37, %p6;
	xor.b32  	%r39, %r34, %r3;
	shr.s32 	%r40, %r34, 31;
	xor.b32  	%r41, %r40, %r34;
	xor.b32  	%r42, %r40, %r35;
	cvt.u64.u32 	%rd19, %r41;
	shl.b64 	%rd20, %rd19, 32;
	cvt.u64.u32 	%rd21, %r42;
	or.b64  	%rd22, %rd20, %rd21;
	cvt.rn.f64.s64 	%fd1, %rd22;
	mul.f64 	%fd2, %fd1, 0d3BF921FB54442D19;
	cvt.rn.f32.f64 	%f11, %fd2;
	neg.f32 	%f12, %f11;
	setp.lt.s32 	%p7, %r39, 0;
	selp.f32 	%f27, %f12, %f11, %p7;
$L__BB13_9:
	mul.f32 	%f14, %f27, %f27;
	fma.rn.f32 	%f15, %f14, 0f3C190000, 0f3B560000;
	fma.rn.f32 	%f16, %f15, %f14, 0f3CC70000;
	fma.rn.f32 	%f17, %f16, %f14, 0f3D5B0000;
	fma.rn.f32 	%f18, %f17, %f14, 0f3E089438;
	fma.rn.f32 	%f19, %f18, %f14, 0f3EAAAA88;
	mul.rn.f32 	%f20, %f14, %f27;
	fma.rn.f32 	%f21, %f19, %f20, %f27;
	abs.f32 	%f22, %f27;
	setp.eq.f32 	%p8, %f22, 0f3A00B43C;
	selp.f32 	%f23, %f27, %f21, %p8;
	and.b32  	%r44, %r49, 1;
	setp.eq.b32 	%p9, %r44, 1;
	neg.f32 	%f24, %f23;
	rcp.approx.ftz.f32 	%f25, %f24;
	selp.f32 	%f26, %f25, %f23, %p9;
	mad.lo.s32 	%r45, %r17, %r1, %r16;
	cvta.to.global.u64 	%rd23, %rd9;
	mul.wide.s32 	%rd24, %r45, 4;
	add.s64 	%rd25, %rd23, %rd24;
	st.global.f32 	[%rd25], %f26;
$L__BB13_10:
	ret;

}


// ===== COMPILED SASS (sm_100) =====

	.target	sm_100

	.elftype	@"ET_EXEC"


//--------------------- .note.nv.tkinfo           --------------------------
	.section	.note.nv.tkinfo,"",@"SHT_NOTE"
	.sectionflags	@"SHF_NOTE_NV_TKINFO"
	.tkinfo
        /*0018*/ 	.word	0x00000002
        /*0030*/ 	.string	""
        /*0030*/ 	.string	"ptxas"
        /*0030*/ 	.string	"Cuda compilation tools, release 13.0, V13.0.88"
        /*0030*/ 	.string	"Build cuda_13.0.r13.0/compiler.36424714_0"
        /*0030*/ 	.string	"-arch sm_100 -m 64 "



//--------------------- .note.nv.cuinfo           --------------------------
	.section	.note.nv.cuinfo,"",@"SHT_NOTE"
	.sectionflags	@"SHF_NOTE_NV_CUINFO"
        /*0018*/ 	.short	0x0002
        /*001a*/ 	.short	0x0064
        /*001c*/ 	.short	0x0082
	.zero		2


//--------------------- .nv.info                  --------------------------
	.section	.nv.info,"",@"SHT_CUDA_INFO"
	.align	4


	//----- nvinfo : EIATTR_REGCOUNT
	.align		4
        /*0000*/ 	.byte	0x04, 0x2f
        /*0002*/ 	.short	(.L_2 - .L_1)
	.align		4
.L_1:
        /*0004*/ 	.word	index@(_Z19assign_const_kernelPfiifi)
        /*0008*/ 	.word	0x0000000a


	//----- nvinfo : EIATTR_FRAME_SIZE
	.align		4
.L_2:
        /*000c*/ 	.byte	0x04, 0x11
        /*000e*/ 	.short	(.L_4 - .L_3)
	.align		4
.L_3:
        /*0010*/ 	.word	index@(_Z19assign_const_kernelPfiifi)
        /*0014*/ 	.word	0x00000000


	//----- nvinfo : EIATTR_REGCOUNT
	.align		4
.L_4:
        /*0018*/ 	.byte	0x04, 0x2f
        /*001a*/ 	.short	(.L_6 - .L_5)
	.align		4
.L_5:
        /*001c*/ 	.word	index@(_Z13assign_kernelPfiiPKfiii)
        /*0020*/ 	.word	0x0000000a


	//----- nvinfo : EIATTR_FRAME_SIZE
	.align		4
.L_6:
        /*0024*/ 	.byte	0x04, 0x11
        /*0026*/ 	.short	(.L_8 - .L_7)
	.align		4
.L_7:
        /*0028*/ 	.word	index@(_Z13assign_kernelPfiiPKfiii)
        /*002c*/ 	.word	0x00000000


	//----- nvinfo : EIATTR_REGCOUNT
	.align		4
.L_8:
        /*0030*/ 	.byte	0x04, 0x2f
        /*0032*/ 	.short	(.L_10 - .L_9)
	.align		4
.L_9:
        /*0034*/ 	.word	index@(_Z13negate_kernelPfiiPKfiii)
        /*0038*/ 	.word	0x0000000a


	//----- nvinfo : EIATTR_FRAME_SIZE
	.align		4
.L_10:
        /*003c*/ 	.byte	0x04, 0x11
        /*003e*/ 	.short	(.L_12 - .L_11)
	.align		4
.L_11:
        /*0040*/ 	.word	index@(_Z13negate_kernelPfiiPKfiii)
        /*0044*/ 	.word	0x00000000


	//----- nvinfo : EIATTR_REGCOUNT
	.align		4
.L_12:
        /*0048*/ 	.byte	0x04, 0x2f
        /*004a*/ 	.short	(.L_14 - .L_13)
	.align		4
.L_13:
        /*004c*/ 	.word	index@(_Z10add_kernelPfiiPKfiiS1_iii)
        /*0050*/ 	.word	0x0000000c


	//----- nvinfo : EIATTR_FRAME_SIZE
	.align		4
.L_14:
        /*0054*/ 	.byte	0x04, 0x11
        /*0056*/ 	.short	(.L_16 - .L_15)
	.align		4
.L_15:
        /*0058*/ 	.word	index@(_Z10add_kernelPfiiPKfiiS1_iii)
        /*005c*/ 	.word	0x00000000


	//----- nvinfo : EIATTR_REGCOUNT
	.align		4
.L_16:
        /*0060*/ 	.byte	0x04, 0x2f
        /*0062*/ 	.short	(.L_18 - .L_17)
	.align		4
.L_17:
        /*0064*/ 	.word	index@(_Z10sub_kernelPfiiPKfiiS1_iii)
        /*0068*/ 	.word	0x0000000c


	//----- nvinfo : EIATTR_FRAME_SIZE
	.align		4
.L_18:
        /*006c*/ 	.byte	0x04, 0x11
        /*006e*/ 	.short	(.L_20 - .L_19)
	.align		4
.L_19:
        /*0070*/ 	.word	index@(_Z10sub_kernelPfiiPKfiiS1_iii)
        /*0074*/ 	.word	0x00000000


	//----- nvinfo : EIATTR_REGCOUNT
	.align		4
.L_20:
        /*0078*/ 	.byte	0x04, 0x2f
        /*007a*/ 	.short	(.L_22 - .L_21)
	.align		4
.L_21:
        /*007c*/ 	.word	index@(_Z10mul_kernelPfiiPKfiiS1_iii)
        /*0080*/ 	.word	0x0000000c


	//----- nvinfo : EIATTR_FRAME_SIZE
	.align		4
.L_22:
        /*0084*/ 	.byte	0x04, 0x11
        /*0086*/ 	.short	(.L_24 - .L_23)
	.align		4
.L_23:
        /*0088*/ 	.word	index@(_Z10mul_kernelPfiiPKfiiS1_iii)
        /*008c*/ 	.word	0x00000000


	//----- nvinfo : EIATTR_REGCOUNT
	.align		4
.L_24:
        /*0090*/ 	.byte	0x04, 0x2f
        /*0092*/ 	.short	(.L_26 - .L_25)
	.align		4
.L_25:
        /*0094*/ 	.word	index@(_Z10div_kernelPfiiPKfiiS1_iii)
        /*0098*/ 	.word	0x00000010


	//----- nvinfo : EIATTR_FRAME_SIZE
	.align		4
.L_26:
        /*009c*/ 	.byte	0x04, 0x11
        /*009e*/ 	.short	(.L_28 - .L_27)
	.align		4
.L_27:
        /*00a0*/ 	.word	index@($__internal_1_$__cuda_sm3x_div_rn_noftz_f32_slowpath)
        /*00a4*/ 	.word	0x00000000


	//----- nvinfo : EIATTR_FRAME_SIZE
	.align		4
.L_28:
        /*00a8*/ 	.byte	0x04, 0x11
        /*00aa*/ 	.short	(.L_30 - .L_29)
	.align		4
.L_29:
        /*00ac*/ 	.word	index@(_Z10div_kernelPfiiPKfiiS1_iii)
        /*00b0*/ 	.word	0x00000000


	//----- nvinfo : EIATTR_REGCOUNT
	.align		4
.L_30:
        /*00b4*/ 	.byte	0x04, 0x2f
        /*00b6*/ 	.short	(.L_32 - .L_31)
	.align		4
.L_31:
        /*00b8*/ 	.word	index@(_Z10exp_kernelPfiiPKfiii)
        /*00bc*/ 	.word	0x0000000c


	//----- nvinfo : EIATTR_FRAME_SIZE
	.align		4
.L_32:
        /*00c0*/ 	.byte	0x04, 0x11
        /*00c2*/ 	.short	(.L_34 - .L_33)
	.align		4
.L_33:
        /*00c4*/ 	.word	index@(_Z10exp_kernelPfiiPKfiii)
        /*00c8*/ 	.word	0x00000000


	//----- nvinfo : EIATTR_REGCOUNT
	.align		4
.L_34:
        /*00cc*/ 	.byte	0x04, 0x2f
        /*00ce*/ 	.short	(.L_36 - .L_35)
	.align		4
.L_35:
        /*00d0*/ 	.word	index@(_Z10log_kernelPfiiPKfiii)
        /*00d4*/ 	.word	0x0000000e


	//----- nvinfo : EIATTR_FRAME_SIZE
	.align		4
.L_36:
        /*00d8*/ 	.byte	0x04, 0x11
        /*00da*/ 	.short	(.L_38 - .L_37)
	.align		4
.L_37:
        /*00dc*/ 	.word	index@(_Z10log_kernelPfiiPKfiii)
        /*00e0*/ 	.word	0x00000000


	//----- nvinfo : EIATTR_REGCOUNT
	.align		4
.L_38:
        /*00e4*/ 	.byte	0x04, 0x2f
        /*00e6*/ 	.short	(.L_40 - .L_39)
	.align		4
.L_39:
        /*00e8*/ 	.word	index@(_Z11sqrt_kernelPfiiPKfiii)
        /*00ec*/ 	.word	0x0000000c


	//----- nvinfo : EIATTR_FRAME_SIZE
	.align		4
.L_40:
        /*00f0*/ 	.byte	0x04, 0x11
        /*00f2*/ 	.short	(.L_42 - .L_41)
	.align		4
.L_41:
        /*00f4*/ 	.word	index@($__internal_0_$__cuda_sm20_sqrt_rn_f32_slowpath)
        /*00f8*/ 	.word	0x00000000


	//----- nvinfo : EIATTR_FRAME_SIZE
	.align		4
.L_42:
        /*00fc*/ 	.byte	0x04, 0x11
        /*00fe*/ 	.short	(.L_44 - .L_43)
	.align		4
.L_43:
        /*0100*/ 	.word	index@(_Z11sqrt_kernelPfiiPKfiii)
        /*0104*/ 	.word	0x00000000


	//----- nvinfo : EIATTR_REGCOUNT
	.align		4
.L_44:
        /*0108*/ 	.byte	0x04, 0x2f
        /*010a*/ 	.short	(.L_46 - .L_45)
	.align		4
.L_45:
        /*010c*/ 	.word	index@(_Z9sq_kernelPfiiPKfiii)
        /*0110*/ 	.word	0x0000000a


	//----- nvinfo : EIATTR_FRAME_SIZE
	.align		4
.L_46:
        /*0114*/ 	.byte	0x04, 0x11
        /*0116*/ 	.short	(.L_48 - .L_47)
	.align		4
.L_47:
        /*0118*/ 	.word	index@(_Z9sq_kernelPfiiPKfiii)
        /*011c*/ 	.word	0x00000000


	//----- nvinfo : EIATTR_REGCOUNT
	.align		4
.L_48:
        /*0120*/ 	.byte	0x04, 0x2f
        /*0122*/ 	.short	(.L_50 - .L_49)
	.align		4
.L_49:
        /*0124*/ 	.word	index@(_Z10sin_kernelPfiiPKfiii)
        /*0128*/ 	.word	0x00000012


	//----- nvinfo : EIATTR_FRAME_SIZE
	.align		4
.L_50:
        /*012c*/ 	.byte	0x04, 0x11
        /*012e*/ 	.short	(.L_52 - .L_51)
	.align		4
.L_51:
        /*0130*/ 	.word	index@(_Z10sin_kernelPfiiPKfiii)
        /*0134*/ 	.word	0x00000000


	//----- nvinfo : EIATTR_REGCOUNT
	.align		4
.L_52:
        /*0138*/ 	.byte	0x04, 0x2f
        /*013a*/ 	.short	(.L_54 - .L_53)
	.align		4
.L_53:
        /*013c*/ 	.word	index@(_Z10cos_kernelPfiiPKfiii)
        /*0140*/ 	.word	0x00000012


	//----- nvinfo : EIATTR_FRAME_SIZE
	.align		4
.L_54:
        /*0144*/ 	.byte	0x04, 0x11
        /*0146*/ 	.short	(.L_56 - .L_55)
	.align		4
.L_55:
        /*0148*/ 	.word	index@(_Z10cos_kernelPfiiPKfiii)
        /*014c*/ 	.word	0x00000000


	//----- nvinfo : EIATTR_REGCOUNT
	.align		4
.L_56:
        /*0150*/ 	.byte	0x04, 0x2f
        /*0152*/ 	.short	(.L_58 - .L_57)
	.align		4
.L_57:
        /*0154*/ 	.word	index@(_Z10tan_kernelPfiiPKfiii)
        /*0158*/ 	.word	0x00000012


	//----- nvinfo : EIATTR_FRAME_SIZE
	.align		4
.L_58:
        /*015c*/ 	.byte	0x04, 0x11
        /*015e*/ 	.short	(.L_60 - .L_59)
	.align		4
.L_59:
        /*0160*/ 	.word	index@(_Z10tan_kernelPfiiPKfiii)
        /*0164*/ 	.word	0x00000000


	//----- nvinfo : EIATTR_MIN_STACK_SIZE
	.align		4
.L_60:
        /*0168*/ 	.byte	0x04, 0x12
        /*016a*/ 	.short	(.L_62 - .L_61)
	.align		4
.L_61:
        /*016c*/ 	.word	index@(_Z10tan_kernelPfiiPKfiii)
        /*0170*/ 	.word	0x00000000


	//----- nvinfo : EIATTR_MIN_STACK_SIZE
	.align		4
.L_62:
        /*0174*/ 	.byte	0x04, 0x12
        /*0176*/ 	.short	(.L_64 - .L_63)
	.align		4
.L_63:
        /*0178*/ 	.word	index@(_Z10cos_kernelPfiiPKfiii)
        /*017c*/ 	.word	0x00000000


	//----- nvinfo : EIATTR_MIN_STACK_SIZE
	.align		4
.L_64:
        /*0180*/ 	.byte	0x04, 0x12
        /*0182*/ 	.short	(.L_66 - .L_65)
	.align		4
.L_65:
        /*0184*/ 	.word	index@(_Z10sin_kernelPfiiPKfiii)
        /*0188*/ 	.word	0x00000000


	//----- nvinfo : EIATTR_MIN_STACK_SIZE
	.align		4
.L_66:
        /*018c*/ 	.byte	0x04, 0x12
        /*018e*/ 	.short	(.L_68 - .L_67)
	.align		4
.L_67:
        /*0190*/ 	.word	index@(_Z9sq_kernelPfiiPKfiii)
        /*0194*/ 	.word	0x00000000


	//----- nvinfo : EIATTR_MIN_STACK_SIZE
	.align		4
.L_68:
        /*0198*/ 	.byte	0x04, 0x12
        /*019a*/ 	.short	(.L_70 - .L_69)
	.align		4
.L_69:
        /*019c*/ 	.word	index@(_Z11sqrt_kernelPfiiPKfiii)
        /*01a0*/ 	.word	0x00000000


	//----- nvinfo : EIATTR_MIN_STACK_SIZE
	.align		4
.L_70:
        /*01a4*/ 	.byte	0x04, 0x12
        /*01a6*/ 	.short	(.L_72 - .L_71)
	.align		4
.L_71:
        /*01a8*/ 	.word	index@(_Z10log_kernelPfiiPKfiii)
        /*01ac*/ 	.word	0x00000000


	//----- nvinfo : EIATTR_MIN_STACK_SIZE
	.align		4
.L_72:
        /*01b0*/ 	.byte	0x04, 0x12
        /*01b2*/ 	.short	(.L_74 - .L_73)
	.align		4
.L_73:
        /*01b4*/ 	.word	index@(_Z10exp_kernelPfiiPKfiii)
        /*01b8*/ 	.word	0x00000000


	//----- nvinfo : EIATTR_MIN_STACK_SIZE
	.align		4
.L_74:
        /*01bc*/ 	.byte	0x04, 0x12
        /*01be*/ 	.short	(.L_76 - .L_75)
	.align		4
.L_75:
        /*01c0*/ 	.word	index@(_Z10div_kernelPfiiPKfiiS1_iii)
        /*01c4*/ 	.word	0x00000000


	//----- nvinfo : EIATTR_MIN_STACK_SIZE
	.align		4
.L_76:
        /*01c8*/ 	.byte	0x04, 0x12
        /*01ca*/ 	.short	(.L_78 - .L_77)
	.align		4
.L_77:
        /*01cc*/ 	.word	index@(_Z10mul_kernelPfiiPKfiiS1_iii)
        /*01d0*/ 	.word	0x00000000


	//----- nvinfo : EIATTR_MIN_STACK_SIZE
	.align		4
.L_78:
        /*01d4*/ 	.byte	0x04, 0x12
        /*01d6*/ 	.short	(.L_80 - .L_79)
	.align		4
.L_79:
        /*01d8*/ 	.word	index@(_Z10sub_kernelPfiiPKfiiS1_iii)
        /*01dc*/ 	.word	0x00000000


	//----- nvinfo : EIATTR_MIN_STACK_SIZE
	.align		4
.L_80:
        /*01e0*/ 	.byte	0x04, 0x12
        /*01e2*/ 	.short	(.L_82 - .L_81)
	.align		4
.L_81:
        /*01e4*/ 	.word	index@(_Z10add_kernelPfiiPKfiiS1_iii)
        /*01e8*/ 	.word	0x00000000


	//----- nvinfo : EIATTR_MIN_STACK_SIZE
	.align		4
.L_82:
        /*01ec*/ 	.byte	0x04, 0x12
        /*01ee*/ 	.short	(.L_84 - .L_83)
	.align		4
.L_83:
        /*01f0*/ 	.word	index@(_Z13negate_kernelPfiiPKfiii)
        /*01f4*/ 	.word	0x00000000


	//----- nvinfo : EIATTR_MIN_STACK_SIZE
	.align		4
.L_84:
        /*01f8*/ 	.byte	0x04, 0x12
        /*01fa*/ 	.short	(.L_86 - .L_85)
	.align		4
.L_85:
        /*01fc*/ 	.word	index@(_Z13assign_kernelPfiiPKfiii)
        /*0200*/ 	.word	0x00000000


	//----- nvinfo : EIATTR_MIN_STACK_SIZE
	.align		4
.L_86:
        /*0204*/ 	.byte	0x04, 0x12
        /*0206*/ 	.short	(.L_88 - .L_87)
	.align		4
.L_87:
        /*0208*/ 	.word	index@(_Z19assign_const_kernelPfiifi)
        /*020c*/ 	.word	0x00000000
.L_88:


//--------------------- .nv.compat                --------------------------
	.section	.nv.compat,"",@"SHT_CUDA_COMPAT_INFO"
	.align	4
        /*0000*/ 	.byte	0x02, 0x09, 0x00, 0x00, 0x02, 0x02, 0x01, 0x00, 0x02, 0x05, 0x05, 0x00, 0x03, 0x07, 0x01, 0x01
        /*0010*/ 	.byte	0x02, 0x03, 0x00, 0x00, 0x02, 0x06, 0x01, 0x00, 0x04, 0x0b, 0x08, 0x00, 0x01, 0x00, 0x00, 0x00
        /*0020*/ 	.byte	0x00, 0x00, 0x00, 0x00


//--------------------- .nv.info._Z10tan_kernelPfiiPKfiii --------------------------
	.section	.nv.info._Z10tan_kernelPfiiPKfiii,"",@"SHT_CUDA_INFO"
	.sectionflags	@""
	.align	4


	//----- nvinfo : EIATTR_CUDA_API_VERSION
	.align		4
        /*0000*/ 	.byte	0x04, 0x37
        /*0002*/ 	.short	(.L_90 - .L_89)
.L_89:
        /*0004*/ 	.word	0x00000082


	//----- nvinfo : EIATTR_KPARAM_INFO
	.align		4
.L_90:
        /*0008*/ 	.byte	0x04, 0x17
        /*000a*/ 	.short	(.L_92 - .L_91)
.L_91:
        /*000c*/ 	.word	0x00000000
        /*0010*/ 	.short	0x0006
        /*0012*/ 	.short	0x0020
        /*0014*/ 	.byte	0x00, 0xf0, 0x11, 0x00


	//----- nvinfo : EIATTR_KPARAM_INFO
	.align		4
.L_92:
        /*0018*/ 	.byte	0x04, 0x17
        /*001a*/ 	.short	(.L_94 - .L_93)
.L_93:
        /*001c*/ 	.word	0x00000000
        /*0020*/ 	.short	0x0005
        /*0022*/ 	.short	0x001c
        /*0024*/ 	.byte	0x00, 0xf0, 0x11, 0x00


	//----- nvinfo : EIATTR_KPARAM_INFO
	.align		4
.L_94:
        /*0028*/ 	.byte	0x04, 0x17
        /*002a*/ 	.short	(.L_96 - .L_95)
.L_95:
        /*002c*/ 	.word	0x00000000
        /*0030*/ 	.short	0x0004
        /*0032*/ 	.short	0x0018
        /*0034*/ 	.byte	0x00, 0xf0, 0x11, 0x00


	//----- nvinfo : EIATTR_KPARAM_INFO
	.align		4
.L_96:
        /*0038*/ 	.byte	0x04, 0x17
        /*003a*/ 	.short	(.L_98 - .L_97)
.L_97:
        /*003c*/ 	.word	0x00000000
        /*0040*/ 	.short	0x0003
        /*0042*/ 	.short	0x0010
        /*0044*/ 	.byte	0x00, 0xf5, 0x21, 0x00


	//----- nvinfo : EIATTR_KPARAM_INFO
	.align		4
.L_98:
        /*0048*/ 	.byte	0x04, 0x17
        /*004a*/ 	.short	(.L_100 - .L_99)
.L_99:
        /*004c*/ 	.word	0x00000000
        /*0050*/ 	.short	0x0002
        /*0052*/ 	.short	0x000c
        /*0054*/ 	.byte	0x00, 0xf0, 0x11, 0x00


	//----- nvinfo : EIATTR_KPARAM_INFO
	.align		4
.L_100:
        /*0058*/ 	.byte	0x04, 0x17
        /*005a*/ 	.short	(.L_102 - .L_101)
.L_101:
        /*005c*/ 	.word	0x00000000
        /*0060*/ 	.short	0x0001
        /*0062*/ 	.short	0x0008
        /*0064*/ 	.byte	0x00, 0xf0, 0x11, 0x00


	//----- nvinfo : EIATTR_KPARAM_INFO
	.align		4
.L_102:
        /*0068*/ 	.byte	0x04, 0x17
        /*006a*/ 	.short	(.L_104 - .L_103)
.L_103:
        /*006c*/ 	.word	0x00000000
        /*0070*/ 	.short	0x0000
        /*0072*/ 	.short	0x0000
        /*0074*/ 	.byte	0x00, 0xf5, 0x21, 0x00


	//----- nvinfo : EIATTR_SPARSE_MMA_MASK
	.align		4
.L_104:
        /*0078*/ 	.byte	0x03, 0x50
        /*007a*/ 	.short	0x0000


	//----- nvinfo : EIATTR_MAXREG_COUNT
	.align		4
        /*007c*/ 	.byte	0x03, 0x1b
        /*007e*/ 	.short	0x00ff


	//----- nvinfo : EIATTR_MERCURY_ISA_VERSION
	.align		4
        /*0080*/ 	.byte	0x03, 0x5f
        /*0082*/ 	.short	0x0101


	//----- nvinfo : EIATTR_VRC_CTA_INIT_COUNT
	.align		4
        /*0084*/ 	.byte	0x02, 0x4a
	.zero		1
	.zero		1


	//----- nvinfo : EIATTR_EXIT_INSTR_OFFSETS
	.align		4
        /*0088*/ 	.byte	0x04, 0x1c
        /*008a*/ 	.short	(.L_106 - .L_105)


	//   ....[0]....
.L_105:
        /*008c*/ 	.word	0x00000070


	//   ....[1]....
        /*0090*/ 	.word	0x000008a0


	//----- nvinfo : EIATTR_CRS_STACK_SIZE
	.align		4
.L_106:
        /*0094*/ 	.byte	0x04, 0x1e
        /*0096*/ 	.short	(.L_108 - .L_107)
.L_107:
        /*0098*/ 	.word	0x00000000


	//----- nvinfo : EIATTR_CBANK_PARAM_SIZE
	.align		4
.L_108:
        /*009c*/ 	.byte	0x03, 0x19
        /*009e*/ 	.short	0x0024


	//----- nvinfo : EIATTR_PARAM_CBANK
	.align		4
        /*00a0*/ 	.byte	0x04, 0x0a
        /*00a2*/ 	.short	(.L_110 - .L_109)
	.align		4
.L_109:
        /*00a4*/ 	.word	index@(.nv.constant0._Z10tan_kernelPfiiPKfiii)
        /*00a8*/ 	.short	0x0380
        /*00aa*/ 	.short	0x0024


	//----- nvinfo : EIATTR_SW_WAR
	.align		4
.L_110:
        /*00ac*/ 	.byte	0x04, 0x36
        /*00ae*/ 	.short	(.L_112 - .L_111)
.L_111:
        /*00b0*/ 	.word	0x00000008
.L_112:


//--------------------- .nv.info._Z10cos_kernelPfiiPKfiii --------------------------
	.section	.nv.info._Z10cos_kernelPfiiPKfiii,"",@"SHT_CUDA_INFO"
	.sectionflags	@""
	.align	4


	//----- nvinfo : EIATTR_CUDA_API_VERSION
	.align		4
        /*0000*/ 	.byte	0x04, 0x37
        /*0002*/ 	.short	(.L_114 - .L_113)
.L_113:
        /*0004*/ 	.word	0x00000082


	//----- nvinfo : EIATTR_KPARAM_INFO
	.align		4
.L_114:
        /*0008*/ 	.byte	0x04, 0x17
        /*000a*/ 	.short	(.L_116 - .L_115)
.L_115:
        /*000c*/ 	.word	0x00000000
        /*0010*/ 	.short	0x0006
        /*0012*/ 	.short	0x0020
        /*0014*/ 	.byte	0x00, 0xf0, 0x11, 0x00


	//----- nvinfo : EIATTR_KPARAM_INFO
	.align		4
.L_116:
        /*0018*/ 	.byte	0x04, 0x17
        /*001a*/ 	.short	(.L_118 - .L_117)
.L_117:
        /*001c*/ 	.word	0x00000000
        /*0020*/ 	.short	0x0005
        /*0022*/ 	.short	0x001c
        /*0024*/ 	.byte	0x00, 0xf0, 0x11, 0x00


	//----- nvinfo : EIATTR_KPARAM_INFO
	.align		4
.L_118:
        /*0028*/ 	.byte	0x04, 0x17
        /*002a*/ 	.short	(.L_120 - .L_119)
.L_119:
        /*002c*/ 	.word	0x00000000
        /*0030*/ 	.short	0x0004
        /*0032*/ 	.short	0x0018
        /*0034*/ 	.byte	0x00, 0xf0, 0x11, 0x00


	//----- nvinfo : EIATTR_KPARAM_INFO
	.align		4
.L_120:
        /*0038*/ 	.byte	0x04, 0x17
        /*003a*/ 	.short	(.L_122 - .L_121)
.L_121:
        /*003c*/ 	.word	0x00000000
        /*0040*/ 	.short	0x0003
        /*0042*/ 	.short	0x0010
        /*0044*/ 	.byte	0x00, 0xf5, 0x21, 0x00


	//----- nvinfo : EIATTR_KPARAM_INFO
	.align		4
.L_122:
        /*0048*/ 	.byte	0x04, 0x17
        /*004a*/ 	.short	(.L_124 - .L_123)
.L_123:
        /*004c*/ 	.word	0x00000000
        /*0050*/ 	.short	0x0002
        /*0052*/ 	.short	0x000c
        /*0054*/ 	.byte	0x00, 0xf0, 0x11, 0x00


	//----- nvinfo : EIATTR_KPARAM_INFO
	.align		4
.L_124:
        /*0058*/ 	.byte	0x04, 0x17
        /*005a*/ 	.short	(.L_126 - .L_125)
.L_125:
        /*005c*/ 	.word	0x00000000
        /*0060*/ 	.short	0x0001
        /*0062*/ 	.short	0x0008
        /*0064*/ 	.byte	0x00, 0xf0, 0x11, 0x00


	//----- nvinfo : EIATTR_KPARAM_INFO
	.align		4
.L_126:
        /*0068*/ 	.byte	0x04, 0x17
        /*006a*/ 	.short	(.L_128 - .L_127)
.L_127:
        /*006c*/ 	.word	0x00000000
        /*0070*/ 	.short	0x0000
        /*0072*/ 	.short	0x0000
        /*0074*/ 	.byte	0x00, 0xf5, 0x21, 0x00


	//----- nvinfo : EIATTR_SPARSE_MMA_MASK
	.align		4
.L_128:
        /*0078*/ 	.byte	0x03, 0x50
        /*007a*/ 	.short	0x0000


	//----- nvinfo : EIATTR_MAXREG_COUNT
	.align		4
        /*007c*/ 	.byte	0x03, 0x1b
        /*007e*/ 	.short	0x00ff


	//----- nvinfo : EIATTR_MERCURY_ISA_VERSION
	.align		4
        /*0080*/ 	.byte	0x03, 0x5f
        /*0082*/ 	.short	0x0101


	//----- nvinfo : EIATTR_VRC_CTA_INIT_COUNT
	.align		4
        /*0084*/ 	.byte	0x02, 0x4a
	.zero		1
	.zero		1


	//----- nvinfo : EIATTR_EXIT_INSTR_OFFSETS
	.align		4
        /*0088*/ 	.byte	0x04, 0x1c
        /*008a*/ 	.short	(.L_130 - .L_129)


	//   ....[0]....
.L_129:
        /*008c*/ 	.word	0x00000070


	//   ....[1]....
        /*0090*/ 	.word	0x000008f0


	//----- nvinfo : EIATTR_CRS_STACK_SIZE
	.align		4
.L_130:
        /*0094*/ 	.byte	0x04, 0x1e
        /*0096*/ 	.short	(.L_132 - .L_131)
.L_131:
        /*0098*/ 	.word	0x00000000


	//----- nvinfo : EIATTR_CBANK_PARAM_SIZE
	.align		4
.L_132:
        /*009c*/ 	.byte	0x03, 0x19
        /*009e*/ 	.short	0x0024


	//----- nvinfo : EIATTR_PARAM_CBANK
	.align		4
        /*00a0*/ 	.byte	0x04, 0x0a
        /*00a2*/ 	.short	(.L_134 - .L_133)
	.align		4
.L_133:
        /*00a4*/ 	.word	index@(.nv.constant0._Z10cos_kernelPfiiPKfiii)
        /*00a8*/ 	.short	0x0380
        /*00aa*/ 	.short	0x0024


	//----- nvinfo : EIATTR_SW_WAR
	.align		4
.L_134:
        /*00ac*/ 	.byte	0x04, 0x36
        /*00ae*/ 	.short	(.L_136 - .L_135)
.L_135:
        /*00b0*/ 	.word	0x00000008
.L_136:


//--------------------- .nv.info._Z10sin_kernelPfiiPKfiii --------------------------
	.section	.nv.info._Z10sin_kernelPfiiPKfiii,"",@"SHT_CUDA_INFO"
	.sectionflags	@""
	.align	4


	//----- nvinfo : EIATTR_CUDA_API_VERSION
	.align		4
        /*0000*/ 	.byte	0x04, 0x37
        /*0002*/ 	.short	(.L_138 - .L_137)
.L_137:
        /*0004*/ 	.word	0x00000082


	//----- nvinfo : EIATTR_KPARAM_INFO
	.align		4
.L_138:
        /*0008*/ 	.byte	0x04, 0x17
        /*000a*/ 	.short	(.L_140 - .L_139)
.L_139:
        /*000c*/ 	.word	0x00000000
        /*0010*/ 	.short	0x0006
        /*0012*/ 	.short	0x0020
        /*0014*/ 	.byte	0x00, 0xf0, 0x11, 0x00


	//----- nvinfo : EIATTR_KPARAM_INFO
	.align		4
.L_140:
        /*0018*/ 	.byte	0x04, 0x17
        /*001a*/ 	.short	(.L_142 - .L_141)
.L_141:
        /*001c*/ 	.word	0x00000000
        /*0020*/ 	.short	0x0005
        /*0022*/ 	.short	0x001c
        /*0024*/ 	.byte	0x00, 0xf0, 0x11, 0x00


	//----- nvinfo : EIATTR_KPARAM_INFO
	.align		4
.L_142:
        /*0028*/ 	.byte	0x04, 0x17
        /*002a*/ 	.short	(.L_144 - .L_143)
.L_143:
        /*002c*/ 	.word	0x00000000
        /*0030*/ 	.short	0x0004
        /*0032*/ 	.short	0x0018
        /*0034*/ 	.byte	0x00, 0xf0, 0x11, 0x00


	//----- nvinfo : EIATTR_KPARAM_INFO
	.align		4
.L_144:
        /*0038*/ 	.byte	0x04, 0x17
        /*003a*/ 	.short	(.L_146 - .L_145)
.L_145:
        /*003c*/ 	.word	0x00000000
        /*0040*/ 	.short	0x0003
        /*0042*/ 	.short	0x0010
        /*0044*/ 	.byte	0x00, 0xf5, 0x21, 0x00


	//----- nvinfo : EIATTR_KPARAM_INFO
	.align		4
.L_146:
        /*0048*/ 	.byte	0x04, 0x17
        /*004a*/ 	.short	(.L_148 - .L_147)
.L_147:
        /*004c*/ 	.word	0x00000000
        /*0050*/ 	.short	0x0002
        /*0052*/ 	.short	0x000c
        /*0054*/ 	.byte	0x00, 0xf0, 0x11, 0x00


	//----- nvinfo : EIATTR_KPARAM_INFO
	.align		4
.L_148:
        /*0058*/ 	.byte	0x04, 0x17
        /*005a*/ 	.short	(.L_150 - .L_149)
.L_149:
        /*005c*/ 	.word	0x00000000
        /*0060*/ 	.short	0x0001
        /*0062*/ 	.short	0x0008
        /*0064*/ 	.byte	0x00, 0xf0, 0x11, 0x00


	//----- nvinfo : EIATTR_KPARAM_INFO
	.align		4
.L_150:
        /*0068*/ 	.byte	0x04, 0x17
        /*006a*/ 	.short	(.L_152 - .L_151)
.L_151:
        /*006c*/ 	.word	0x00000000
        /*0070*/ 	.short	0x0000
        /*0072*/ 	.short	0x0000
        /*0074*/ 	.byte	0x00, 0xf5, 0x21, 0x00


	//----- nvinfo : EIATTR_SPARSE_MMA_MASK
	.align		4
.L_152:
        /*0078*/ 	.byte	0x03, 0x50
        /*007a*/ 	.short	0x0000


	//----- nvinfo : EIATTR_MAXREG_COUNT
	.align		4
        /*007c*/ 	.byte	0x03, 0x1b
        /*007e*/ 	.short	0x00ff


	//----- nvinfo : EIATTR_MERCURY_ISA_VERSION
	.align		4
        /*0080*/ 	.byte	0x03, 0x5f
        /*0082*/ 	.short	0x0101


	//----- nvinfo : EIATTR_VRC_CTA_INIT_COUNT
	.align		4
        /*0084*/ 	.byte	0x02, 0x4a
	.zero		1
	.zero		1


	//----- nvinfo : EIATTR_EXIT_INSTR_OFFSETS
	.align		4
        /*0088*/ 	.byte	0x04, 0x1c
        /*008a*/ 	.short	(.L_154 - .L_153)


	//   ....[0]....
.L_153:
        /*008c*/ 	.word	0x00000070


	//   ....[1]....
        /*0090*/ 	.word	0x000008e0


	//----- nvinfo : EIATTR_CRS_STACK_SIZE
	.align		4
.L_154:
        /*0094*/ 	.byte	0x04, 0x1e
        /*0096*/ 	.short	(.L_156 - .L_155)
.L_155:
        /*0098*/ 	.word	0x00000000


	//----- nvinfo : EIATTR_CBANK_PARAM_SIZE
	.align		4
.L_156:
        /*009c*/ 	.byte	0x03, 0x19
        /*009e*/ 	.short	0x0024


	//----- nvinfo : EIATTR_PARAM_CBANK
	.align		4
        /*00a0*/ 	.byte	0x04, 0x0a
        /*00a2*/ 	.short	(.L_158 - .L_157)
	.align		4
.L_157:
        /*00a4*/ 	.word	index@(.nv.constant0._Z10sin_kernelPfiiPKfiii)
        /*00a8*/ 	.short	0x0380
        /*00aa*/ 	.short	0x0024


	//----- nvinfo : EIATTR_SW_WAR
	.align		4
.L_158:
        /*00ac*/ 	.byte	0x04, 0x36
        /*00ae*/ 	.short	(.L_160 - .L_159)
.L_159:
        /*00b0*/ 	.word	0x00000008
.L_160:


//--------------------- .nv.info._Z9sq_kernelPfiiPKfiii --------------------------
	.section	.nv.info._Z9sq_kernelPfiiPKfiii,"",@"SHT_CUDA_INFO"
	.sectionflags	@""
	.align	4


	//----- nvinfo : EIATTR_CUDA_API_VERSION
	.align		4
        /*0000*/ 	.byte	0x04, 0x37
        /*0002*/ 	.short	(.L_162 - .L_161)
.L_161:
        /*0004*/ 	.word	0x00000082


	//----- nvinfo : EIATTR_KPARAM_INFO
	.align		4
.L_162:
        /*0008*/ 	.byte	0x04, 0x17
        /*000a*/ 	.short	(.L_164 - .L_163)
.L_163:
        /*000c*/ 	.word	0x00000000
        /*0010*/ 	.short	0x0006
        /*0012*/ 	.short	0x0020
        /*0014*/ 	.byte	0x00, 0xf0, 0x11, 0x00


	//----- nvinfo : EIATTR_KPARAM_INFO
	.align		4
.L_164:
        /*0018*/ 	.byte	0x04, 0x17
        /*001a*/ 	.short	(.L_166 - .L_165)
.L_165:
        /*001c*/ 	.word	0x00000000
        /*0020*/ 	.short	0x0005
        /*0022*/ 	.short	0x001c
        /*0024*/ 	.byte	0x00, 0xf0, 0x11, 0x00


	//----- nvinfo : EIATTR_KPARAM_INFO
	.align		4
.L_166:
        /*0028*/ 	.byte	0x04, 0x17
        /*002a*/ 	.short	(.L_168 - .L_167)
.L_167:
        /*002c*/ 	.word	0x00000000
        /*0030*/ 	.short	0x0004
        /*0032*/ 	.short	0x0018
        /*0034*/ 	.byte	0x00, 0xf0, 0x11, 0x00


	//----- nvinfo : EIATTR_KPARAM_INFO
	.align		4
.L_168:
        /*0038*/ 	.byte	0x04, 0x17
        /*003a*/ 	.short	(.L_170 - .L_169)
.L_169:
        /*003c*/ 	.word	0x00000000
        /*0040*/ 	.short	0x0003
        /*0042*/ 	.short	0x0010
        /*0044*/ 	.byte	0x00, 0xf5, 0x21, 0x00


	//----- nvinfo : EIATTR_KPARAM_INFO
	.align		4
.L_170:
        /*0048*/ 	.byte	0x04, 0x17
        /*004a*/ 	.short	(.L_172 - .L_171)
.L_171:
        /*004c*/ 	.word	0x00000000
        /*0050*/ 	.short	0x0002
        /*0052*/ 	.short	0x000c
        /*0054*/ 	.byte	0x00, 0xf0, 0x11, 0x00


	//----- nvinfo : EIATTR_KPARAM_INFO
	.align		4
.L_172:
        /*0058*/ 	.byte	0x04, 0x17
        /*005a*/ 	.short	(.L_174 - .L_173)
.L_173:
        /*005c*/ 	.word	0x00000000
        /*0060*/ 	.short	0x0001
        /*0062*/ 	.short	0x0008
        /*0064*/ 	.byte	0x00, 0xf0, 0x11, 0x00


	//----- nvinfo : EIATTR_KPARAM_INFO
	.align		4
.L_174:
        /*0068*/ 	.byte	0x04, 0x17
        /*006a*/ 	.short	(.L_176 - .L_175)
.L_175:
        /*006c*/ 	.word	0x00000000
        /*0070*/ 	.short	0x0000
        /*0072*/ 	.short	0x0000
        /*0074*/ 	.byte	0x00, 0xf5, 0x21, 0x00


	//----- nvinfo : EIATTR_SPARSE_MMA_MASK
	.align		4
.L_176:
        /*0078*/ 	.byte	0x03, 0x50
        /*007a*/ 	.short	0x0000


	//----- nvinfo : EIATTR_MAXREG_COUNT
	.align		4
        /*007c*/ 	.byte	0x03, 0x1b
        /*007e*/ 	.short	0x00ff


	//----- nvinfo : EIATTR_MERCURY_ISA_VERSION
	.align		4
        /*0080*/ 	.byte	0x03, 0x5f
        /*0082*/ 	.short	0x0101


	//----- nvinfo : EIATTR_VRC_CTA_INIT_COUNT
	.align		4
        /*0084*/ 	.byte	0x02, 0x4a
	.zero		1
	.zero		1


	//----- nvinfo : EIATTR_EXIT_INSTR_OFFSETS
	.align		4
        /*0088*/ 	.byte	0x04, 0x1c
        /*008a*/ 	.short	(.L_178 - .L_177)


	//   ....[0]....
.L_177:
        /*008c*/ 	.word	0x00000070


	//   ....[1]....
        /*0090*/ 	.word	0x00000140


	//----- nvinfo : EIATTR_CBANK_PARAM_SIZE
	.align		4
.L_178:
        /*0094*/ 	.byte	0x03, 0x19
        /*0096*/ 	.short	0x0024


	//----- nvinfo : EIATTR_PARAM_CBANK
	.align		4
        /*0098*/ 	.byte	0x04, 0x0a
        /*009a*/ 	.short	(.L_180 - .L_179)
	.align		4
.L_179:
        /*009c*/ 	.word	index@(.nv.constant0._Z9sq_kernelPfiiPKfiii)
        /*00a0*/ 	.short	0x0380
        /*00a2*/ 	.short	0x0024


	//----- nvinfo : EIATTR_SW_WAR
	.align		4
.L_180:
        /*00a4*/ 	.byte	0x04, 0x36
        /*00a6*/ 	.short	(.L_182 - .L_181)
.L_181:
        /*00a8*/ 	.word	0x00000008
.L_182:


//--------------------- .nv.info._Z11sqrt_kernelPfiiPKfiii --------------------------
	.section	.nv.info._Z11sqrt_kernelPfiiPKfiii,"",@"SHT_CUDA_INFO"
	.sectionflags	@""
	.align	4


	//----- nvinfo : EIATTR_CUDA_API_VERSION
	.align		4
        /*0000*/ 	.byte	0x04, 0x37
        /*0002*/ 	.short	(.L_184 - .L_183)
.L_183:
        /*0004*/ 	.word	0x00000082


	//----- nvinfo : EIATTR_KPARAM_INFO
	.align		4
.L_184:
        /*0008*/ 	.byte	0x04, 0x17
        /*000a*/ 	.short	(.L_186 - .L_185)
.L_185:
        /*000c*/ 	.word	0x00000000
        /*0010*/ 	.short	0x0006
        /*0012*/ 	.short	0x0020
        /*0014*/ 	.byte	0x00, 0xf0, 0x11, 0x00


	//----- nvinfo : EIATTR_KPARAM_INFO
	.align		4
.L_186:
        /*0018*/ 	.byte	0x04, 0x17
        /*001a*/ 	.short	(.L_188 - .L_187)
.L_187:
        /*001c*/ 	.word	0x00000000
        /*0020*/ 	.short	0x0005
        /*0022*/ 	.short	0x001c
        /*0024*/ 	.byte	0x00, 0xf0, 0x11, 0x00


	//----- nvinfo : EIATTR_KPARAM_INFO
	.align		4
.L_188:
        /*0028*/ 	.byte	0x04, 0x17
        /*002a*/ 	.short	(.L_190 - .L_189)
.L_189:
        /*002c*/ 	.word	0x00000000
        /*0030*/ 	.short	0x0004
        /*0032*/ 	.short	0x0018
        /*0034*/ 	.byte	0x00, 0xf0, 0x11, 0x00


	//----- nvinfo : EIATTR_KPARAM_INFO
	.align		4
.L_190:
        /*0038*/ 	.byte	0x04, 0x17
        /*003a*/ 	.short	(.L_192 - .L_191)
.L_191:
        /*003c*/ 	.word	0x00000000
        /*0040*/ 	.short	0x0003
        /*0042*/ 	.short	0x0010
        /*0044*/ 	.byte	0x00, 0xf5, 0x21, 0x00


	//----- nvinfo : EIATTR_KPARAM_INFO
	.align		4
.L_192:
        /*0048*/ 	.byte	0x04, 0x17
        /*004a*/ 	.short	(.L_194 - .L_193)
.L_193:
        /*004c*/ 	.word	0x00000000
        /*0050*/ 	.short	0x0002
        /*0052*/ 	.short	0x000c
        /*0054*/ 	.byte	0x00, 0xf0, 0x11, 0x00


	//----- nvinfo : EIATTR_KPARAM_INFO
	.align		4
.L_194:
        /*0058*/ 	.byte	0x04, 0x17
        /*005a*/ 	.short	(.L_196 - .L_195)
.L_195:
        /*005c*/ 	.word	0x00000000
        /*0060*/ 	.short	0x0001
        /*0062*/ 	.short	0x0008
        /*0064*/ 	.byte	0x00, 0xf0, 0x11, 0x00


	//----- nvinfo : EIATTR_KPARAM_INFO
	.align		4
.L_196:
        /*0068*/ 	.byte	0x04, 0x17
        /*006a*/ 	.short	(.L_198 - .L_197)
.L_197:
        /*006c*/ 	.word	0x00000000
        /*0070*/ 	.short	0x0000
        /*0072*/ 	.short	0x0000
        /*0074*/ 	.byte	0x00, 0xf5, 0x21, 0x00


	//----- nvinfo : EIATTR_SPARSE_MMA_MASK
	.align		4
.L_198:
        /*0078*/ 	.byte	0x03, 0x50
        /*007a*/ 	.short	0x0000


	//----- nvinfo : EIATTR_MAXREG_COUNT
	.align		4
        /*007c*/ 	.byte	0x03, 0x1b
        /*007e*/ 	.short	0x00ff


	//----- nvinfo : EIATTR_MERCURY_ISA_VERSION
	.align		4
        /*0080*/ 	.byte	0x03, 0x5f
        /*0082*/ 	.short	0x0101


	//----- nvinfo : EIATTR_VRC_CTA_INIT_COUNT
	.align		4
        /*0084*/ 	.byte	0x02, 0x4a
	.zero		1
	.zero		1


	//----- nvinfo : EIATTR_EXIT_INSTR_OFFSETS
	.align		4
        /*0088*/ 	.byte	0x04, 0x1c
        /*008a*/ 	.short	(.L_200 - .L_199)


	//   ....[0]....
.L_199:
        /*008c*/ 	.word	0x00000070


	//   ....[1]....
        /*0090*/ 	.word	0x00000210


	//----- nvinfo : EIATTR_CRS_STACK_SIZE
	.align		4
.L_200:
        /*0094*/ 	.byte	0x04, 0x1e
        /*0096*/ 	.short	(.L_202 - .L_201)
.L_201:
        /*0098*/ 	.word	0x00000000


	//----- nvinfo : EIATTR_CBANK_PARAM_SIZE
	.align		4
.L_202:
        /*009c*/ 	.byte	0x03, 0x19
        /*009e*/ 	.short	0x0024


	//----- nvinfo : EIATTR_PARAM_CBANK
	.align		4
        /*00a0*/ 	.byte	0x04, 0x0a
        /*00a2*/ 	.short	(.L_204 - .L_203)
	.align		4
.L_203:
        /*00a4*/ 	.word	index@(.nv.constant0._Z11sqrt_kernelPfiiPKfiii)
        /*00a8*/ 	.short	0x0380
        /*00aa*/ 	.short	0x0024


	//----- nvinfo : EIATTR_SW_WAR
	.align		4
.L_204:
        /*00ac*/ 	.byte	0x04, 0x36
        /*00ae*/ 	.short	(.L_206 - .L_205)
.L_205:
        /*00b0*/ 	.word	0x00000008
.L_206:


//--------------------- .nv.info._Z10log_kernelPfiiPKfiii --------------------------
	.section	.nv.info._Z10log_kernelPfiiPKfiii,"",@"SHT_CUDA_INFO"
	.sectionflags	@""
	.align	4


	//----- nvinfo : EIATTR_CUDA_API_VERSION
	.align		4
        /*0000*/ 	.byte	0x04, 0x37
        /*0002*/ 	.short	(.L_208 - .L_207)
.L_207:
        /*0004*/ 	.word	0x00000082


	//----- nvinfo : EIATTR_KPARAM_INFO
	.align		4
.L_208:
        /*0008*/ 	.byte	0x04, 0x17
        /*000a*/ 	.short	(.L_210 - .L_209)
.L_209:
        /*000c*/ 	.word	0x00000000
        /*0010*/ 	.short	0x0006
        /*0012*/ 	.short	0x0020
        /*0014*/ 	.byte	0x00, 0xf0, 0x11, 0x00


	//----- nvinfo : EIATTR_KPARAM_INFO
	.align		4
.L_210:
        /*0018*/ 	.byte	0x04, 0x17
        /*001a*/ 	.short	(.L_212 - .L_211)
.L_211:
        /*001c*/ 	.word	0x00000000
        /*0020*/ 	.short	0x0005
        /*0022*/ 	.short	0x001c
        /*0024*/ 	.byte	0x00, 0xf0, 0x11, 0x00


	//----- nvinfo : EIATTR_KPARAM_INFO
	.align		4
.L_212:
        /*0028*/ 	.byte	0x04, 0x17
        /*002a*/ 	.short	(.L_214 - .L_213)
.L_213:
        /*002c*/ 	.word	0x00000000
        /*0030*/ 	.short	0x0004
        /*0032*/ 	.short	0x0018
        /*0034*/ 	.byte	0x00, 0xf0, 0x11, 0x00


	//----- nvinfo : EIATTR_KPARAM_INFO
	.align		4
.L_214:
        /*0038*/ 	.byte	0x04, 0x17
        /*003a*/ 	.short	(.L_216 - .L_215)
.L_215:
        /*003c*/ 	.word	0x00000000
        /*0040*/ 	.short	0x0003
        /*0042*/ 	.short	0x0010
        /*0044*/ 	.byte	0x00, 0xf5, 0x21, 0x00


	//----- nvinfo : EIATTR_KPARAM_INFO
	.align		4
.L_216:
        /*0048*/ 	.byte	0x04, 0x17
        /*004a*/ 	.short	(.L_218 - .L_217)
.L_217:
        /*004c*/ 	.word	0x00000000
        /*0050*/ 	.short	0x0002
        /*0052*/ 	.short	0x000c
        /*0054*/ 	.byte	0x00, 0xf0, 0x11, 0x00


	//----- nvinfo : EIATTR_KPARAM_INFO
	.align		4
.L_218:
        /*0058*/ 	.byte	0x04, 0x17
        /*005a*/ 	.short	(.L_220 - .L_219)
.L_219:
        /*005c*/ 	.word	0x00000000
        /*0060*/ 	.short	0x0001
        /*0062*/ 	.short	0x0008
        /*0064*/ 	.byte	0x00, 0xf0, 0x11, 0x00


	//----- nvinfo : EIATTR_KPARAM_INFO
	.align		4
.L_220:
        /*0068*/ 	.byte	0x04, 0x17
        /*006a*/ 	.short	(.L_222 - .L_221)
.L_221:
        /*006c*/ 	.word	0x00000000
        /*0070*/ 	.short	0x0000
        /*0072*/ 	.short	0x0000
        /*0074*/ 	.byte	0x00, 0xf5, 0x21, 0x00


	//----- nvinfo : EIATTR_SPARSE_MMA_MASK
	.align		4
.L_222:
        /*0078*/ 	.byte	0x03, 0x50
        /*007a*/ 	.short	0x0000


	//----- nvinfo : EIATTR_MAXREG_COUNT
	.align		4
        /*007c*/ 	.byte	0x03, 0x1b
        /*007e*/ 	.short	0x00ff


	//----- nvinfo : EIATTR_MERCURY_ISA_VERSION
	.align		4
        /*0080*/ 	.byte	0x03, 0x5f
        /*0082*/ 	.short	0x0101


	//----- nvinfo : EIATTR_VRC_CTA_INIT_COUNT
	.align		4
        /*0084*/ 	.byte	0x02, 0x4a
	.zero		1
	.zero		1


	//----- nvinfo : EIATTR_EXIT_INSTR_OFFSETS
	.align		4
        /*0088*/ 	.byte	0x04, 0x1c
        /*008a*/ 	.short	(.L_224 - .L_223)


	//   ....[0]....
.L_223:
        /*008c*/ 	.word	0x00000070


	//   ....[1]....
        /*0090*/ 	.word	0x000002d0


	//----- nvinfo : EIATTR_CBANK_PARAM_SIZE
	.align		4
.L_224:
        /*0094*/ 	.byte	0x03, 0x19
        /*0096*/ 	.short	0x0024


	//----- nvinfo : EIATTR_PARAM_CBANK
	.align		4
        /*0098*/ 	.byte	0x04, 0x0a
        /*009a*/ 	.short	(.L_226 - .L_225)
	.align		4
.L_225:
        /*009c*/ 	.word	index@(.nv.constant0._Z10log_kernelPfiiPKfiii)
        /*00a0*/ 	.short	0x0380
        /*00a2*/ 	.short	0x0024


	//----- nvinfo : EIATTR_SW_WAR
	.align		4
.L_226:
        /*00a4*/ 	.byte	0x04, 0x36
        /*00a6*/ 	.short	(.L_228 - .L_227)
.L_227:
        /*00a8*/ 	.word	0x00000008
.L_228:


//--------------------- .nv.info._Z10exp_kernelPfiiPKfiii --------------------------
	.section	.nv.info._Z10exp_kernelPfiiPKfiii,"",@"SHT_CUDA_INFO"
	.sectionflags	@""
	.align	4


	//----- nvinfo : EIATTR_CUDA_API_VERSION
	.align		4
        /*0000*/ 	.byte	0x04, 0x37
        /*0002*/ 	.short	(.L_230 - .L_229)
.L_229:
        /*0004*/ 	.word	0x00000082


	//----- nvinfo : EIATTR_KPARAM_INFO
	.align		4
.L_230:
        /*0008*/ 	.byte	0x04, 0x17
        /*000a*/ 	.short	(.L_232 - .L_231)
.L_231:
        /*000c*/ 	.word	0x00000000
        /*0010*/ 	.short	0x0006
        /*0012*/ 	.short	0x0020
        /*0014*/ 	.byte	0x00, 0xf0, 0x11, 0x00


	//----- nvinfo : EIATTR_KPARAM_INFO
	.align		4
.L_232:
        /*0018*/ 	.byte	0x04, 0x17
        /*001a*/ 	.short	(.L_234 - .L_233)
.L_233:
        /*001c*/ 	.word	0x00000000
        /*0020*/ 	.short	0x0005
        /*0022*/ 	.short	0x001c
        /*0024*/ 	.byte	0x00, 0xf0, 0x11, 0x00


	//----- nvinfo : EIATTR_KPARAM_INFO
	.align		4
.L_234:
        /*0028*/ 	.byte	0x04, 0x17
        /*002a*/ 	.short	(.L_236 - .L_235)
.L_235:
        /*002c*/ 	.word	0x00000000
        /*0030*/ 	.short	0x0004
        /*0032*/ 	.short	0x0018
        /*0034*/ 	.byte	0x00, 0xf0, 0x11, 0x00


	//----- nvinfo : EIATTR_KPARAM_INFO
	.align		4
.L_236:
        /*0038*/ 	.byte	0x04, 0x17
        /*003a*/ 	.short	(.L_238 - .L_237)
.L_237:
        /*003c*/ 	.word	0x00000000
        /*0040*/ 	.short	0x0003
        /*0042*/ 	.short	0x0010
        /*0044*/ 	.byte	0x00, 0xf5, 0x21, 0x00


	//----- nvinfo : EIATTR_KPARAM_INFO
	.align		4
.L_238:
        /*0048*/ 	.byte	0x04, 0x17
        /*004a*/ 	.short	(.L_240 - .L_239)
.L_239:
        /*004c*/ 	.word	0x00000000
        /*0050*/ 	.short	0x0002
        /*0052*/ 	.short	0x000c
        /*0054*/ 	.byte	0x00, 0xf0, 0x11, 0x00


	//----- nvinfo : EIATTR_KPARAM_INFO
	.align		4
.L_240:
        /*0058*/ 	.byte	0x04, 0x17
        /*005a*/ 	.short	(.L_242 - .L_241)
.L_241:
        /*005c*/ 	.word	0x00000000
        /*0060*/ 	.short	0x0001
        /*0062*/ 	.short	0x0008
        /*0064*/ 	.byte	0x00, 0xf0, 0x11, 0x00


	//----- nvinfo : EIATTR_KPARAM_INFO
	.align		4
.L_242:
        /*0068*/ 	.byte	0x04, 0x17
        /*006a*/ 	.short	(.L_244 - .L_243)
.L_243:
        /*006c*/ 	.word	0x00000000
        /*0070*/ 	.short	0x0000
        /*0072*/ 	.short	0x0000
        /*0074*/ 	.byte	0x00, 0xf5, 0x21, 0x00


	//----- nvinfo : EIATTR_SPARSE_MMA_MASK
	.align		4
.L_244:
        /*0078*/ 	.byte	0x03, 0x50
        /*007a*/ 	.short	0x0000


	//----- nvinfo : EIATTR_MAXREG_COUNT
	.align		4
        /*007c*/ 	.byte	0x03, 0x1b
        /*007e*/ 	.short	0x00ff


	//----- nvinfo : EIATTR_MERCURY_ISA_VERSION
	.align		4
        /*0080*/ 	.byte	0x03, 0x5f
        /*0082*/ 	.short	0x0101


	//----- nvinfo : EIATTR_VRC_CTA_INIT_COUNT
	.align		4
        /*0084*/ 	.byte	0x02, 0x4a
	.zero		1
	.zero		1


	//----- nvinfo : EIATTR_EXIT_INSTR_OFFSETS
	.align		4
        /*0088*/ 	.byte	0x04, 0x1c
        /*008a*/ 	.short	(.L_246 - .L_245)


	//   ....[0]....
.L_245:
        /*008c*/ 	.word	0x00000070


	//   ....[1]....
        /*0090*/ 	.word	0x000001d0


	//----- nvinfo : EIATTR_CBANK_PARAM_SIZE
	.align		4
.L_246:
        /*0094*/ 	.byte	0x03, 0x19
        /*0096*/ 	.short	0x0024


	//----- nvinfo : EIATTR_PARAM_CBANK
	.align		4
        /*0098*/ 	.byte	0x04, 0x0a
        /*009a*/ 	.short	(.L_248 - .L_247)
	.align		4
.L_247:
        /*009c*/ 	.word	index@(.nv.constant0._Z10exp_kernelPfiiPKfiii)
        /*00a0*/ 	.short	0x0380
        /*00a2*/ 	.short	0x0024


	//----- nvinfo : EIATTR_SW_WAR
	.align		4
.L_248:
        /*00a4*/ 	.byte	0x04, 0x36
        /*00a6*/ 	.short	(.L_250 - .L_249)
.L_249:
        /*00a8*/ 	.word	0x00000008
.L_250:


//--------------------- .nv.info._Z10div_kernelPfiiPKfiiS1_iii --------------------------
	.section	.nv.info._Z10div_kernelPfiiPKfiiS1_iii,"",@"SHT_CUDA_INFO"
	.sectionflags	@""
	.align	4


	//----- nvinfo : EIATTR_CUDA_API_VERSION
	.align		4
        /*0000*/ 	.byte	0x04, 0x37
        /*0002*/ 	.short	(.L_252 - .L_251)
.L_251:
        /*0004*/ 	.word	0x00000082


	//----- nvinfo : EIATTR_KPARAM_INFO
	.align		4
.L_252:
        /*0008*/ 	.byte	0x04, 0x17
        /*000a*/ 	.short	(.L_254 - .L_253)
.L_253:
        /*000c*/ 	.word	0x00000000
        /*0010*/ 	.short	0x0009
        /*0012*/ 	.short	0x0030
        /*0014*/ 	.byte	0x00, 0xf0, 0x11, 0x00


	//----- nvinfo : EIATTR_KPARAM_INFO
	.align		4
.L_254:
        /*0018*/ 	.byte	0x04, 0x17
        /*001a*/ 	.short	(.L_256 - .L_255)
.L_255:
        /*001c*/ 	.word	0x00000000
        /*0020*/ 	.short	0x0008
        /*0022*/ 	.short	0x002c
        /*0024*/ 	.byte	0x00, 0xf0, 0x11, 0x00


	//----- nvinfo : EIATTR_KPARAM_INFO
	.align		4
.L_256:
        /*0028*/ 	.byte	0x04, 0x17
        /*002a*/ 	.short	(.L_258 - .L_257)
.L_257:
        /*002c*/ 	.word	0x00000000
        /*0030*/ 	.short	0x0007
        /*0032*/ 	.short	0x0028
        /*0034*/ 	.byte	0x00, 0xf0, 0x11, 0x00


	//----- nvinfo : EIATTR_KPARAM_INFO
	.align		4
.L_258:
        /*0038*/ 	.byte	0x04, 0x17
        /*003a*/ 	.short	(.L_260 - .L_259)
.L_259:
        /*003c*/ 	.word	0x00000000
        /*0040*/ 	.short	0x0006
        /*0042*/ 	.short	0x0020
        /*0044*/ 	.byte	0x00, 0xf5, 0x21, 0x00


	//----- nvinfo : EIATTR_KPARAM_INFO
	.align		4
.L_260:
        /*0048*/ 	.byte	0x04, 0x17
        /*004a*/ 	.short	(.L_262 - .L_261)
.L_261:
        /*004c*/ 	.word	0x00000000
        /*0050*/ 	.short	0x0005
        /*0052*/ 	.short	0x001c
        /*0054*/ 	.byte	0x00, 0xf0, 0x11, 0x00


	//----- nvinfo : EIATTR_KPARAM_INFO
	.align		4
.L_262:
        /*0058*/ 	.byte	0x04, 0x17
        /*005a*/ 	.short	(.L_264 - .L_263)
.L_263:
        /*005c*/ 	.word	0x00000000
        /*0060*/ 	.short	0x0004
        /*0062*/ 	.short	0x0018
        /*0064*/ 	.byte	0x00, 0xf0, 0x11, 0x00


	//----- nvinfo : EIATTR_KPARAM_INFO
	.align		4
.L_264:
        /*0068*/ 	.byte	0x04, 0x17
        /*006a*/ 	.short	(.L_266 - .L_265)
.L_265:
        /*006c*/ 	.word	0x00000000
        /*0070*/ 	.short	0x0003
        /*0072*/ 	.short	0x0010
        /*0074*/ 	.byte	0x00, 0xf5, 0x21, 0x00


	//----- nvinfo : EIATTR_KPARAM_INFO
	.align		4
.L_266:
        /*0078*/ 	.byte	0x04, 0x17
        /*007a*/ 	.short	(.L_268 - .L_267)
.L_267:
        /*007c*/ 	.word	0x00000000
        /*0080*/ 	.short	0x0002
        /*0082*/ 	.short	0x000c
        /*0084*/ 	.byte	0x00, 0xf0, 0x11, 0x00


	//----- nvinfo : EIATTR_KPARAM_INFO
	.align		4
.L_268:
        /*0088*/ 	.byte	0x04, 0x17
        /*008a*/ 	.short	(.L_270 - .L_269)
.L_269:
        /*008c*/ 	.word	0x00000000
        /*0090*/ 	.short	0x0001
        /*0092*/ 	.short	0x0008
        /*0094*/ 	.byte	0x00, 0xf0, 0x11, 0x00


	//----- nvinfo : EIATTR_KPARAM_INFO
	.align		4
.L_270:
        /*0098*/ 	.byte	0x04, 0x17
        /*009a*/ 	.short	(.L_272 - .L_271)
.L_271:
        /*009c*/ 	.word	0x00000000
        /*00a0*/ 	.short	0x0000
        /*00a2*/ 	.short	0x0000
        /*00a4*/ 	.byte	0x00, 0xf5, 0x21, 0x00


	//----- nvinfo : EIATTR_SPARSE_MMA_MASK
	.align		4
.L_272:
        /*00a8*/ 	.byte	0x03, 0x50
        /*00aa*/ 	.short	0x0000


	//----- nvinfo : EIATTR_MAXREG_COUNT
	.align		4
        /*00ac*/ 	.byte	0x03, 0x1b
        /*00ae*/ 	.short	0x00ff


	//----- nvinfo : EIATTR_MERCURY_ISA_VERSION
	.align		4
        /*00b0*/ 	.byte	0x03, 0x5f
        /*00b2*/ 	.short	0x0101


	//----- nvinfo : EIATTR_VRC_CTA_INIT_COUNT
	.align		4
        /*00b4*/ 	.byte	0x02, 0x4a
	.zero		1
	.zero		1


	//----- nvinfo : EIATTR_EXIT_INSTR_OFFSETS
	.align		4
        /*00b8*/ 	.byte	0x04, 0x1c
        /*00ba*/ 	.short	(.L_274 - .L_273)


	//   ....[0]....
.L_273:
        /*00bc*/ 	.word	0x00000070


	//   ....[1]....
        /*00c0*/ 	.word	0x00000250


	//----- nvinfo : EIATTR_CRS_STACK_SIZE
	.align		4
.L_274:
        /*00c4*/ 	.byte	0x04, 0x1e
        /*00c6*/ 	.short	(.L_276 - .L_275)
.L_275:
        /*00c8*/ 	.word	0x00000000


	//----- nvinfo : EIATTR_CBANK_PARAM_SIZE
	.align		4
.L_276:
        /*00cc*/ 	.byte	0x03, 0x19
        /*00ce*/ 	.short	0x0034


	//----- nvinfo : EIATTR_PARAM_CBANK
	.align		4
        /*00d0*/ 	.byte	0x04, 0x0a
        /*00d2*/ 	.short	(.L_278 - .L_277)
	.align		4
.L_277:
        /*00d4*/ 	.word	index@(.nv.constant0._Z10div_kernelPfiiPKfiiS1_iii)
        /*00d8*/ 	.short	0x0380
        /*00da*/ 	.short	0x0034


	//----- nvinfo : EIATTR_SW_WAR
	.align		4
.L_278:
        /*00dc*/ 	.byte	0x04, 0x36
        /*00de*/ 	.short	(.L_280 - .L_279)
.L_279:
        /*00e0*/ 	.word	0x00000008
.L_280:


//--------------------- .nv.info._Z10mul_kernelPfiiPKfiiS1_iii --------------------------
	.section	.nv.info._Z10mul_kernelPfiiPKfiiS1_iii,"",@"SHT_CUDA_INFO"
	.sectionflags	@""
	.align	4


	//----- nvinfo : EIATTR_CUDA_API_VERSION
	.align		4
        /*0000*/ 	.byte	0x04, 0x37
        /*0002*/ 	.short	(.L_282 - .L_281)
.L_281:
        /*0004*/ 	.word	0x00000082


	//----- nvinfo : EIATTR_KPARAM_INFO
	.align		4
.L_282:
        /*0008*/ 	.byte	0x04, 0x17
        /*000a*/ 	.short	(.L_284 - .L_283)
.L_283:
        /*000c*/ 	.word	0x00000000
        /*0010*/ 	.short	0x0009
        /*0012*/ 	.short	0x0030
        /*0014*/ 	.byte	0x00, 0xf0, 0x11, 0x00


	//----- nvinfo : EIATTR_KPARAM_INFO
	.align		4
.L_284:
        /*0018*/ 	.byte	0x04, 0x17
        /*001a*/ 	.short	(.L_286 - .L_285)
.L_285:
        /*001c*/ 	.word	0x00000000
        /*0020*/ 	.short	0x0008
        /*0022*/ 	.short	0x002c
        /*0024*/ 	.byte	0x00, 0xf0, 0x11, 0x00


	//----- nvinfo : EIATTR_KPARAM_INFO
	.align		4
.L_286:
        /*0028*/ 	.byte	0x04, 0x17
        /*002a*/ 	.short	(.L_288 - .L_287)
.L_287:
        /*002c*/ 	.word	0x00000000
        /*0030*/ 	.short	0x0007
        /*0032*/ 	.short	0x0028
        /*0034*/ 	.byte	0x00, 0xf0, 0x11, 0x00


	//----- nvinfo : EIATTR_KPARAM_INFO
	.align		4
.L_288:
        /*0038*/ 	.byte	0x04, 0x17
        /*003a*/ 	.short	(.L_290 - .L_289)
.L_289:
        /*003c*/ 	.word	0x00000000
        /*0040*/ 	.short	0x0006
        /*0042*/ 	.short	0x0020
        /*0044*/ 	.byte	0x00, 0xf5, 0x21, 0x00


	//----- nvinfo : EIATTR_KPARAM_INFO
	.align		4
.L_290:
        /*0048*/ 	.byte	0x04, 0x17
        /*004a*/ 	.short	(.L_292 - .L_291)
.L_291:
        /*004c*/ 	.word	0x00000000
        /*0050*/ 	.short	0x0005
        /*0052*/ 	.short	0x001c
        /*0054*/ 	.byte	0x00, 0xf0, 0x11, 0x00


	//----- nvinfo : EIATTR_KPARAM_INFO
	.align		4
.L_292:
        /*0058*/ 	.byte	0x04, 0x17
        /*005a*/ 	.short	(.L_294 - .L_293)
.L_293:
        /*005c*/ 	.word	0x00000000
        /*0060*/ 	.short	0x0004
        /*0062*/ 	.short	0x0018
        /*0064*/ 	.byte	0x00, 0xf0, 0x11, 0x00


	//----- nvinfo : EIATTR_KPARAM_INFO
	.align		4
.L_294:
        /*0068*/ 	.byte	0x04, 0x17
        /*006a*/ 	.short	(.L_296 - .L_295)
.L_295:
        /*006c*/ 	.word	0x00000000
        /*0070*/ 	.short	0x0003
        /*0072*/ 	.short	0x0010
        /*0074*/ 	.byte	0x00, 0xf5, 0x21, 0x00


	//----- nvinfo : EIATTR_KPARAM_INFO
	.align		4
.L_296:
        /*0078*/ 	.byte	0x04, 0x17
        /*007a*/ 	.short	(.L_298 - .L_297)
.L_297:
        /*007c*/ 	.word	0x00000000
        /*0080*/ 	.short	0x0002
        /*0082*/ 	.short	0x000c
        /*0084*/ 	.byte	0x00, 0xf0, 0x11, 0x00


	//----- nvinfo : EIATTR_KPARAM_INFO
	.align		4
.L_298:
        /*0088*/ 	.byte	0x04, 0x17
        /*008a*/ 	.short	(.L_300 - .L_299)
.L_299:
        /*008c*/ 	.word	0x00000000
        /*0090*/ 	.short	0x0001
        /*0092*/ 	.short	0x0008
        /*0094*/ 	.byte	0x00, 0xf0, 0x11, 0x00


	//----- nvinfo : EIATTR_KPARAM_INFO
	.align		4
.L_300:
        /*0098*/ 	.byte	0x04, 0x17
        /*009a*/ 	.short	(.L_302 - .L_301)
.L_301:
        /*009c*/ 	.word	0x00000000
        /*00a0*/ 	.short	0x0000
        /*00a2*/ 	.short	0x0000
        /*00a4*/ 	.byte	0x00, 0xf5, 0x21, 0x00


	//----- nvinfo : EIATTR_SPARSE_MMA_MASK
	.align		4
.L_302:
        /*00a8*/ 	.byte	0x03, 0x50
        /*00aa*/ 	.short	0x0000


	//----- nvinfo : EIATTR_MAXREG_COUNT
	.align		4
        /*00ac*/ 	.byte	0x03, 0x1b
        /*00ae*/ 	.short	0x00ff


	//----- nvinfo : EIATTR_MERCURY_ISA_VERSION
	.align		4
        /*00b0*/ 	.byte	0x03, 0x5f
        /*00b2*/ 	.short	0x0101


	//----- nvinfo : EIATTR_VRC_CTA_INIT_COUNT
	.align		4
        /*00b4*/ 	.byte	0x02, 0x4a
	.zero		1
	.zero		1


	//----- nvinfo : EIATTR_EXIT_INSTR_OFFSETS
	.align		4
        /*00b8*/ 	.byte	0x04, 0x1c
        /*00ba*/ 	.short	(.L_304 - .L_303)


	//   ....[0]....
.L_303:
        /*00bc*/ 	.word	0x00000070


	//   ....[1]....
        /*00c0*/ 	.word	0x00000190


	//----- nvinfo : EIATTR_CBANK_PARAM_SIZE
	.align		4
.L_304:
        /*00c4*/ 	.byte	0x03, 0x19
        /*00c6*/ 	.short	0x0034


	//----- nvinfo : EIATTR_PARAM_CBANK
	.align		4
        /*00c8*/ 	.byte	0x04, 0x0a
        /*00ca*/ 	.short	(.L_306 - .L_305)
	.align		4
.L_305:
        /*00cc*/ 	.word	index@(.nv.constant0._Z10mul_kernelPfiiPKfiiS1_iii)
        /*00d0*/ 	.short	0x0380
        /*00d2*/ 	.short	0x0034


	//----- nvinfo : EIATTR_SW_WAR
	.align		4
.L_306:
        /*00d4*/ 	.byte	0x04, 0x36
        /*00d6*/ 	.short	(.L_308 - .L_307)
.L_307:
        /*00d8*/ 	.word	0x00000008
.L_308:


//--------------------- .nv.info._Z10sub_kernelPfiiPKfiiS1_iii --------------------------
	.section	.nv.info._Z10sub_kernelPfiiPKfiiS1_iii,"",@"SHT_CUDA_INFO"
	.sectionflags	@""
	.align	4


	//----- nvinfo : EIATTR_CUDA_API_VERSION
	.align		4
        /*0000*/ 	.byte	0x04, 0x37
        /*0002*/ 	.short	(.L_310 - .L_309)
.L_309:
        /*0004*/ 	.word	0x00000082


	//----- nvinfo : EIATTR_KPARAM_INFO
	.align		4
.L_310:
        /*0008*/ 	.byte	0x04, 0x17
        /*000a*/ 	.short	(.L_312 - .L_311)
.L_311:
        /*000c*/ 	.word	0x00000000
        /*0010*/ 	.short	0x0009
        /*0012*/ 	.short	0x0030
        /*0014*/ 	.byte	0x00, 0xf0, 0x11, 0x00


	//----- nvinfo : EIATTR_KPARAM_INFO
	.align		4
.L_312:
        /*0018*/ 	.byte	0x04, 0x17
        /*001a*/ 	.short	(.L_314 - .L_313)
.L_313:
        /*001c*/ 	.word	0x00000000
        /*0020*/ 	.short	0x0008
        /*0022*/ 	.short	0x002c
        /*0024*/ 	.byte	0x00, 0xf0, 0x11, 0x00


	//----- nvinfo : EIATTR_KPARAM_INFO
	.align		4
.L_314:
        /*0028*/ 	.byte	0x04, 0x17
        /*002a*/ 	.short	(.L_316 - .L_315)
.L_315:
        /*002c*/ 	.word	0x00000000
        /*0030*/ 	.short	0x0007
        /*0032*/ 	.short	0x0028
        /*0034*/ 	.byte	0x00, 0xf0, 0x11, 0x00


	//----- nvinfo : EIATTR_KPARAM_INFO
	.align		4
.L_316:
        /*0038*/ 	.byte	0x04, 0x17
        /*003a*/ 	.short	(.L_318 - .L_317)
.L_317:
        /*003c*/ 	.word	0x00000000
        /*0040*/ 	.short	0x0006
        /*0042*/ 	.short	0x0020
        /*0044*/ 	.byte	0x00, 0xf5, 0x21, 0x00


	//----- nvinfo : EIATTR_KPARAM_INFO
	.align		4
.L_318:
        /*0048*/ 	.byte	0x04, 0x17
        /*004a*/ 	.short	(.L_320 - .L_319)
.L_319:
        /*004c*/ 	.word	0x00000000
        /*0050*/ 	.short	0x0005
        /*0052*/ 	.short	0x001c
        /*0054*/ 	.byte	0x00, 0xf0, 0x11, 0x00


	//----- nvinfo : EIATTR_KPARAM_INFO
	.align		4
.L_320:
        /*0058*/ 	.byte	0x04, 0x17
        /*005a*/ 	.short	(.L_322 - .L_321)
.L_321:
        /*005c*/ 	.word	0x00000000
        /*0060*/ 	.short	0x0004
        /*0062*/ 	.short	0x0018
        /*0064*/ 	.byte	0x00, 0xf0, 0x11, 0x00


	//----- nvinfo : EIATTR_KPARAM_INFO
	.align		4
.L_322:
        /*0068*/ 	.byte	0x04, 0x17
        /*006a*/ 	.short	(.L_324 - .L_323)
.L_323:
        /*006c*/ 	.word	0x00000000
        /*0070*/ 	.short	0x0003
        /*0072*/ 	.short	0x0010
        /*0074*/ 	.byte	0x00, 0xf5, 0x21, 0x00


	//----- nvinfo : EIATTR_KPARAM_INFO
	.align		4
.L_324:
        /*0078*/ 	.byte	0x04, 0x17
        /*007a*/ 	.short	(.L_326 - .L_325)
.L_325:
        /*007c*/ 	.word	0x00000000
        /*0080*/ 	.short	0x0002
        /*0082*/ 	.short	0x000c
        /*0084*/ 	.byte	0x00, 0xf0, 0x11, 0x00


	//----- nvinfo : EIATTR_KPARAM_INFO
	.align		4
.L_326:
        /*0088*/ 	.byte	0x04, 0x17
        /*008a*/ 	.short	(.L_328 - .L_327)
.L_327:
        /*008c*/ 	.word	0x00000000
        /*0090*/ 	.short	0x0001
        /*0092*/ 	.short	0x0008
        /*0094*/ 	.byte	0x00, 0xf0, 0x11, 0x00


	//----- nvinfo : EIATTR_KPARAM_INFO
	.align		4
.L_328:
        /*0098*/ 	.byte	0x04, 0x17
        /*009a*/ 	.short	(.L_330 - .L_329)
.L_329:
        /*009c*/ 	.word	0x00000000
        /*00a0*/ 	.short	0x0000
        /*00a2*/ 	.short	0x0000
        /*00a4*/ 	.byte	0x00, 0xf5, 0x21, 0x00


	//----- nvinfo : EIATTR_SPARSE_MMA_MASK
	.align		4
.L_330:
        /*00a8*/ 	.byte	0x03, 0x50
        /*00aa*/ 	.short	0x0000


	//----- nvinfo : EIATTR_MAXREG_COUNT
	.align		4
        /*00ac*/ 	.byte	0x03, 0x1b
        /*00ae*/ 	.short	0x00ff


	//----- nvinfo : EIATTR_MERCURY_ISA_VERSION
	.align		4
        /*00b0*/ 	.byte	0x03, 0x5f
        /*00b2*/ 	.short	0x0101


	//----- nvinfo : EIATTR_VRC_CTA_INIT_COUNT
	.align		4
        /*00b4*/ 	.byte	0x02, 0x4a
	.zero		1
	.zero		1


	//----- nvinfo : EIATTR_EXIT_INSTR_OFFSETS
	.align		4
        /*00b8*/ 	.byte	0x04, 0x1c
        /*00ba*/ 	.short	(.L_332 - .L_331)


	//   ....[0]....
.L_331:
        /*00bc*/ 	.word	0x00000070


	//   ....[1]....
        /*00c0*/ 	.word	0x00000190


	//----- nvinfo : EIATTR_CBANK_PARAM_SIZE
	.align		4
.L_332:
        /*00c4*/ 	.byte	0x03, 0x19
        /*00c6*/ 	.short	0x0034


	//----- nvinfo : EIATTR_PARAM_CBANK
	.align		4
        /*00c8*/ 	.byte	0x04, 0x0a
        /*00ca*/ 	.short	(.L_334 - .L_333)
	.align		4
.L_333:
        /*00cc*/ 	.word	index@(.nv.constant0._Z10sub_kernelPfiiPKfiiS1_iii)
        /*00d0*/ 	.short	0x0380
        /*00d2*/ 	.short	0x0034


	//----- nvinfo : EIATTR_SW_WAR
	.align		4
.L_334:
        /*00d4*/ 	.byte	0x04, 0x36
        /*00d6*/ 	.short	(.L_336 - .L_335)
.L_335:
        /*00d8*/ 	.word	0x00000008
.L_336:


//--------------------- .nv.info._Z10add_kernelPfiiPKfiiS1_iii --------------------------
	.section	.nv.info._Z10add_kernelPfiiPKfiiS1_iii,"",@"SHT_CUDA_INFO"
	.sectionflags	@""
	.align	4


	//----- nvinfo : EIATTR_CUDA_API_VERSION
	.align		4
        /*0000*/ 	.byte	0x04, 0x37
        /*0002*/ 	.short	(.L_338 - .L_337)
.L_337:
        /*0004*/ 	.word	0x00000082


	//----- nvinfo : EIATTR_KPARAM_INFO
	.align		4
.L_338:
        /*0008*/ 	.byte	0x04, 0x17
        /*000a*/ 	.short	(.L_340 - .L_339)
.L_339:
        /*000c*/ 	.word	0x00000000
        /*0010*/ 	.short	0x0009
        /*0012*/ 	.short	0x0030
        /*0014*/ 	.byte	0x00, 0xf0, 0x11, 0x00


	//----- nvinfo : EIATTR_KPARAM_INFO
	.align		4
.L_340:
        /*0018*/ 	.byte	0x04, 0x17
        /*001a*/ 	.short	(.L_342 - .L_341)
.L_341:
        /*001c*/ 	.word	0x00000000
        /*0020*/ 	.short	0x0008
        /*0022*/ 	.short	0x002c
        /*0024*/ 	.byte	0x00, 0xf0, 0x11, 0x00


	//----- nvinfo : EIATTR_KPARAM_INFO
	.align		4
.L_342:
        /*0028*/ 	.byte	0x04, 0x17
        /*002a*/ 	.short	(.L_344 - .L_343)
.L_343:
        /*002c*/ 	.word	0x00000000
        /*0030*/ 	.short	0x0007
        /*0032*/ 	.short	0x0028
        /*0034*/ 	.byte	0x00, 0xf0, 0x11, 0x00


	//----- nvinfo : EIATTR_KPARAM_INFO
	.align		4
.L_344:
        /*0038*/ 	.byte	0x04, 0x17
        /*003a*/ 	.short	(.L_346 - .L_345)
.L_345:
        /*003c*/ 	.word	0x00000000
        /*0040*/ 	.short	0x0006
        /*0042*/ 	.short	0x0020
        /*0044*/ 	.byte	0x00, 0xf5, 0x21, 0x00


	//----- nvinfo : EIATTR_KPARAM_INFO
	.align		4
.L_346:
        /*0048*/ 	.byte	0x04, 0x17
        /*004a*/ 	.short	(.L_348 - .L_347)
.L_347:
        /*004c*/ 	.word	0x00000000
        /*0050*/ 	.short	0x0005
        /*0052*/ 	.short	0x001c
        /*0054*/ 	.byte	0x00, 0xf0, 0x11, 0x00


	//----- nvinfo : EIATTR_KPARAM_INFO
	.align		4
.L_348:
        /*0058*/ 	.byte	0x04, 0x17
        /*005a*/ 	.short	(.L_350 - .L_349)
.L_349:
        /*005c*/ 	.word	0x00000000
        /*0060*/ 	.short	0x0004
        /*0062*/ 	.short	0x0018
        /*0064*/ 	.byte	0x00, 0xf0, 0x11, 0x00


	//----- nvinfo : EIATTR_KPARAM_INFO
	.align		4
.L_350:
        /*0068*/ 	.byte	0x04, 0x17
        /*006a*/ 	.short	(.L_352 - .L_351)
.L_351:
        /*006c*/ 	.word	0x00000000
        /*0070*/ 	.short	0x0003
        /*0072*/ 	.short	0x0010
        /*0074*/ 	.byte	0x00, 0xf5, 0x21, 0x00


	//----- nvinfo : EIATTR_KPARAM_INFO
	.align		4
.L_352:
        /*0078*/ 	.byte	0x04, 0x17
        /*007a*/ 	.short	(.L_354 - .L_353)
.L_353:
        /*007c*/ 	.word	0x00000000
        /*0080*/ 	.short	0x0002
        /*0082*/ 	.short	0x000c
        /*0084*/ 	.byte	0x00, 0xf0, 0x11, 0x00


	//----- nvinfo : EIATTR_KPARAM_INFO
	.align		4
.L_354:
        /*0088*/ 	.byte	0x04, 0x17
        /*008a*/ 	.short	(.L_356 - .L_355)
.L_355:
        /*008c*/ 	.word	0x00000000
        /*0090*/ 	.short	0x0001
        /*0092*/ 	.short	0x0008
        /*0094*/ 	.byte	0x00, 0xf0, 0x11, 0x00


	//----- nvinfo : EIATTR_KPARAM_INFO
	.align		4
.L_356:
        /*0098*/ 	.byte	0x04, 0x17
        /*009a*/ 	.short	(.L_358 - .L_357)
.L_357:
        /*009c*/ 	.word	0x00000000
        /*00a0*/ 	.short	0x0000
        /*00a2*/ 	.short	0x0000
        /*00a4*/ 	.byte	0x00, 0xf5, 0x21, 0x00


	//----- nvinfo : EIATTR_SPARSE_MMA_MASK
	.align		4
.L_358:
        /*00a8*/ 	.byte	0x03, 0x50
        /*00aa*/ 	.short	0x0000


	//----- nvinfo : EIATTR_MAXREG_COUNT
	.align		4
        /*00ac*/ 	.byte	0x03, 0x1b
        /*00ae*/ 	.short	0x00ff


	//----- nvinfo : EIATTR_MERCURY_ISA_VERSION
	.align		4
        /*00b0*/ 	.byte	0x03, 0x5f
        /*00b2*/ 	.short	0x0101


	//----- nvinfo : EIATTR_VRC_CTA_INIT_COUNT
	.align		4
        /*00b4*/ 	.byte	0x02, 0x4a
	.zero		1
	.zero		1


	//----- nvinfo : EIATTR_EXIT_INSTR_OFFSETS
	.align		4
        /*00b8*/ 	.byte	0x04, 0x1c
        /*00ba*/ 	.short	(.L_360 - .L_359)


	//   ....[0]....
.L_359:
        /*00bc*/ 	.word	0x00000070


	//   ....[1]....
        /*00c0*/ 	.word	0x00000190


	//----- nvinfo : EIATTR_CBANK_PARAM_SIZE
	.align		4
.L_360:
        /*00c4*/ 	.byte	0x03, 0x19
        /*00c6*/ 	.short	0x0034


	//----- nvinfo : EIATTR_PARAM_CBANK
	.align		4
        /*00c8*/ 	.byte	0x04, 0x0a
        /*00ca*/ 	.short	(.L_362 - .L_361)
	.align		4
.L_361:
        /*00cc*/ 	.word	index@(.nv.constant0._Z10add_kernelPfiiPKfiiS1_iii)
        /*00d0*/ 	.short	0x0380
        /*00d2*/ 	.short	0x0034


	//----- nvinfo : EIATTR_SW_WAR
	.align		4
.L_362:
        /*00d4*/ 	.byte	0x04, 0x36
        /*00d6*/ 	.short	(.L_364 - .L_363)
.L_363:
        /*00d8*/ 	.word	0x00000008
.L_364:


//--------------------- .nv.info._Z13negate_kernelPfiiPKfiii --------------------------
	.section	.nv.info._Z13negate_kernelPfiiPKfiii,"",@"SHT_CUDA_INFO"
	.sectionflags	@""
	.align	4


	//----- nvinfo : EIATTR_CUDA_API_VERSION
	.align		4
        /*0000*/ 	.byte	0x04, 0x37
        /*0002*/ 	.short	(.L_366 - .L_365)
.L_365:
        /*0004*/ 	.word	0x00000082


	//----- nvinfo : EIATTR_KPARAM_INFO
	.align		4
.L_366:
        /*0008*/ 	.byte	0x04, 0x17
        /*000a*/ 	.short	(.L_368 - .L_367)
.L_367:
        /*000c*/ 	.word	0x00000000
        /*0010*/ 	.short	0x0006
        /*0012*/ 	.short	0x0020
        /*0014*/ 	.byte	0x00, 0xf0, 0x11, 0x00


	//----- nvinfo : EIATTR_KPARAM_INFO
	.align		4
.L_368:
        /*0018*/ 	.byte	0x04, 0x17
        /*001a*/ 	.short	(.L_370 - .L_369)
.L_369:
        /*001c*/ 	.word	0x00000000
        /*0020*/ 	.short	0x0005
        /*0022*/ 	.short	0x001c
        /*0024*/ 	.byte	0x00, 0xf0, 0x11, 0x00


	//----- nvinfo : EIATTR_KPARAM_INFO
	.align		4
.L_370:
        /*0028*/ 	.byte	0x04, 0x17
        /*002a*/ 	.short	(.L_372 - .L_371)
.L_371:
        /*002c*/ 	.word	0x00000000
        /*0030*/ 	.short	0x0004
        /*0032*/ 	.short	0x0018
        /*0034*/ 	.byte	0x00, 0xf0, 0x11, 0x00


	//----- nvinfo : EIATTR_KPARAM_INFO
	.align		4
.L_372:
        /*0038*/ 	.byte	0x04, 0x17
        /*003a*/ 	.short	(.L_374 - .L_373)
.L_373:
        /*003c*/ 	.word	0x00000000
        /*0040*/ 	.short	0x0003
        /*0042*/ 	.short	0x0010
        /*0044*/ 	.byte	0x00, 0xf5, 0x21, 0x00


	//----- nvinfo : EIATTR_KPARAM_INFO
	.align		4
.L_374:
        /*0048*/ 	.byte	0x04, 0x17
        /*004a*/ 	.short	(.L_376 - .L_375)
.L_375:
        /*004c*/ 	.word	0x00000000
        /*0050*/ 	.short	0x0002
        /*0052*/ 	.short	0x000c
        /*0054*/ 	.byte	0x00, 0xf0, 0x11, 0x00


	//----- nvinfo : EIATTR_KPARAM_INFO
	.align		4
.L_376:
        /*0058*/ 	.byte	0x04, 0x17
        /*005a*/ 	.short	(.L_378 - .L_377)
.L_377:
        /*005c*/ 	.word	0x00000000
        /*0060*/ 	.short	0x0001
        /*0062*/ 	.short	0x0008
        /*0064*/ 	.byte	0x00, 0xf0, 0x11, 0x00


	//----- nvinfo : EIATTR_KPARAM_INFO
	.align		4
.L_378:
        /*0068*/ 	.byte	0x04, 0x17
        /*006a*/ 	.short	(.L_380 - .L_379)
.L_379:
        /*006c*/ 	.word	0x00000000
        /*0070*/ 	.short	0x0000
        /*0072*/ 	.short	0x0000
        /*0074*/ 	.byte	0x00, 0xf5, 0x21, 0x00


	//----- nvinfo : EIATTR_SPARSE_MMA_MASK
	.align		4
.L_380:
        /*0078*/ 	.byte	0x03, 0x50
        /*007a*/ 	.short	0x0000


	//----- nvinfo : EIATTR_MAXREG_COUNT
	.align		4
        /*007c*/ 	.byte	0x03, 0x1b
        /*007e*/ 	.short	0x00ff


	//----- nvinfo : EIATTR_MERCURY_ISA_VERSION
	.align		4
        /*0080*/ 	.byte	0x03, 0x5f
        /*0082*/ 	.short	0x0101


	//----- nvinfo : EIATTR_VRC_CTA_INIT_COUNT
	.align		4
        /*0084*/ 	.byte	0x02, 0x4a
	.zero		1
	.zero		1


	//----- nvinfo : EIATTR_EXIT_INSTR_OFFSETS
	.align		4
        /*0088*/ 	.byte	0x04, 0x1c
        /*008a*/ 	.short	(.L_382 - .L_381)


	//   ....[0]....
.L_381:
        /*008c*/ 	.word	0x00000070


	//   ....[1]....
        /*0090*/ 	.word	0x00000140


	//----- nvinfo : EIATTR_CBANK_PARAM_SIZE
	.align		4
.L_382:
        /*0094*/ 	.byte	0x03, 0x19
        /*0096*/ 	.short	0x0024


	//----- nvinfo : EIATTR_PARAM_CBANK
	.align		4
        /*0098*/ 	.byte	0x04, 0x0a
        /*009a*/ 	.short	(.L_384 - .L_383)
	.align		4
.L_383:
        /*009c*/ 	.word	index@(.nv.constant0._Z13negate_kernelPfiiPKfiii)
        /*00a0*/ 	.short	0x0380
        /*00a2*/ 	.short	0x0024


	//----- nvinfo : EIATTR_SW_WAR
	.align		4
.L_384:
        /*00a4*/ 	.byte	0x04, 0x36
        /*00a6*/ 	.short	(.L_386 - .L_385)
.L_385:
        /*00a8*/ 	.word	0x00000008
.L_386:


//--------------------- .nv.info._Z13assign_kernelPfiiPKfiii --------------------------
	.section	.nv.info._Z13assign_kernelPfiiPKfiii,"",@"SHT_CUDA_INFO"
	.sectionflags	@""
	.align	4


	//----- nvinfo : EIATTR_CUDA_API_VERSION
	.align		4
        /*0000*/ 	.byte	0x04, 0x37
        /*0002*/ 	.short	(.L_388 - .L_387)
.L_387:
        /*0004*/ 	.word	0x00000082


	//----- nvinfo : EIATTR_KPARAM_INFO
	.align		4
.L_388:
        /*0008*/ 	.byte	0x04, 0x17
        /*000a*/ 	.short	(.L_390 - .L_389)
.L_389:
        /*000c*/ 	.word	0x00000000
        /*0010*/ 	.short	0x0006
        /*0012*/ 	.short	0x0020
        /*0014*/ 	.byte	0x00, 0xf0, 0x11, 0x00


	//----- nvinfo : EIATTR_KPARAM_INFO
	.align		4
.L_390:
        /*0018*/ 	.byte	0x04, 0x17
        /*001a*/ 	.short	(.L_392 - .L_391)
.L_391:
        /*001c*/ 	.word	0x00000000
        /*0020*/ 	.short	0x0005
        /*0022*/ 	.short	0x001c
        /*0024*/ 	.byte	0x00, 0xf0, 0x11, 0x00


	//----- nvinfo : EIATTR_KPARAM_INFO
	.align		4
.L_392:
        /*0028*/ 	.byte	0x04, 0x17
        /*002a*/ 	.short	(.L_394 - .L_393)
.L_393:
        /*002c*/ 	.word	0x00000000
        /*0030*/ 	.short	0x0004
        /*0032*/ 	.short	0x0018
        /*0034*/ 	.byte	0x00, 0xf0, 0x11, 0x00


	//----- nvinfo : EIATTR_KPARAM_INFO
	.align		4
.L_394:
        /*0038*/ 	.byte	0x04, 0x17
        /*003a*/ 	.short	(.L_396 - .L_395)
.L_395:
        /*003c*/ 	.word	0x00000000
        /*0040*/ 	.short	0x0003
        /*0042*/ 	.short	0x0010
        /*0044*/ 	.byte	0x00, 0xf5, 0x21, 0x00


	//----- nvinfo : EIATTR_KPARAM_INFO
	.align		4
.L_396:
        /*0048*/ 	.byte	0x04, 0x17
        /*004a*/ 	.short	(.L_398 - .L_397)
.L_397:
        /*004c*/ 	.word	0x00000000
        /*0050*/ 	.short	0x0002
        /*0052*/ 	.short	0x000c
        /*0054*/ 	.byte	0x00, 0xf0, 0x11, 0x00


	//----- nvinfo : EIATTR_KPARAM_INFO
	.align		4
.L_398:
        /*0058*/ 	.byte	0x04, 0x17
        /*005a*/ 	.short	(.L_400 - .L_399)
.L_399:
        /*005c*/ 	.word	0x00000000
        /*0060*/ 	.short	0x0001
        /*0062*/ 	.short	0x0008
        /*0064*/ 	.byte	0x00, 0xf0, 0x11, 0x00


	//----- nvinfo : EIATTR_KPARAM_INFO
	.align		4
.L_400:
        /*0068*/ 	.byte	0x04, 0x17
        /*006a*/ 	.short	(.L_402 - .L_401)
.L_401:
        /*006c*/ 	.word	0x00000000
        /*0070*/ 	.short	0x0000
        /*0072*/ 	.short	0x0000
        /*0074*/ 	.byte	0x00, 0xf5, 0x21, 0x00


	//----- nvinfo : EIATTR_SPARSE_MMA_MASK
	.align		4
.L_402:
        /*0078*/ 	.byte	0x03, 0x50
        /*007a*/ 	.short	0x0000


	//----- nvinfo : EIATTR_MAXREG_COUNT
	.align		4
        /*007c*/ 	.byte	0x03, 0x1b
        /*007e*/ 	.short	0x00ff


	//----- nvinfo : EIATTR_MERCURY_ISA_VERSION
	.align		4
        /*0080*/ 	.byte	0x03, 0x5f
        /*0082*/ 	.short	0x0101


	//----- nvinfo : EIATTR_VRC_CTA_INIT_COUNT
	.align		4
        /*0084*/ 	.byte	0x02, 0x4a
	.zero		1
	.zero		1


	//----- nvinfo : EIATTR_EXIT_INSTR_OFFSETS
	.align		4
        /*0088*/ 	.byte	0x04, 0x1c
        /*008a*/ 	.short	(.L_404 - .L_403)


	//   ....[0]....
.L_403:
        /*008c*/ 	.word	0x00000070


	//   ....[1]....
        /*0090*/ 	.word	0x00000130


	//----- nvinfo : EIATTR_CBANK_PARAM_SIZE
	.align		4
.L_404:
        /*0094*/ 	.byte	0x03, 0x19
        /*0096*/ 	.short	0x0024


	//----- nvinfo : EIATTR_PARAM_CBANK
	.align		4
        /*0098*/ 	.byte	0x04, 0x0a
        /*009a*/ 	.short	(.L_406 - .L_405)
	.align		4
.L_405:
        /*009c*/ 	.word	index@(.nv.constant0._Z13assign_kernelPfiiPKfiii)
        /*00a0*/ 	.short	0x0380
        /*00a2*/ 	.short	0x0024


	//----- nvinfo : EIATTR_SW_WAR
	.align		4
.L_406:
        /*00a4*/ 	.byte	0x04, 0x36
        /*00a6*/ 	.short	(.L_408 - .L_407)
.L_407:
        /*00a8*/ 	.word	0x00000008
.L_408:


//--------------------- .nv.info._Z19assign_const_kernelPfiifi --------------------------
	.section	.nv.info._Z19assign_const_kernelPfiifi,"",@"SHT_CUDA_INFO"
	.sectionflags	@""
	.align	4


	//----- nvinfo : EIATTR_CUDA_API_VERSION
	.align		4
        /*0000*/ 	.byte	0x04, 0x37
        /*0002*/ 	.short	(.L_410 - .L_409)
.L_409:
        /*0004*/ 	.word	0x00000082


	//----- nvinfo : EIATTR_KPARAM_INFO
	.align		4
.L_410:
        /*0008*/ 	.byte	0x04, 0x17
        /*000a*/ 	.short	(.L_412 - .L_411)
.L_411:
        /*000c*/ 	.word	0x00000000
        /*0010*/ 	.short	0x0004
        /*0012*/ 	.short	0x0014
        /*0014*/ 	.byte	0x00, 0xf0, 0x11, 0x00


	//----- nvinfo : EIATTR_KPARAM_INFO
	.align		4
.L_412:
        /*0018*/ 	.byte	0x04, 0x17
        /*001a*/ 	.short	(.L_414 - .L_413)
.L_413:
        /*001c*/ 	.word	0x00000000
        /*0020*/ 	.short	0x0003
        /*0022*/ 	.short	0x0010
        /*0024*/ 	.byte	0x00, 0xf0, 0x11, 0x00


	//----- nvinfo : EIATTR_KPARAM_INFO
	.align		4
.L_414:
        /*0028*/ 	.byte	0x04, 0x17
        /*002a*/ 	.short	(.L_416 - .L_415)
.L_415:
        /*002c*/ 	.word	0x00000000
        /*0030*/ 	.short	0x0002
        /*0032*/ 	.short	0x000c
        /*0034*/ 	.byte	0x00, 0xf0, 0x11, 0x00


	//----- nvinfo : EIATTR_KPARAM_INFO
	.align		4
.L_416:
        /*0038*/ 	.byte	0x04, 0x17
        /*003a*/ 	.short	(.L_418 - .L_417)
.L_417:
        /*003c*/ 	.word	0x00000000
        /*0040*/ 	.short	0x0001
        /*0042*/ 	.short	0x0008
        /*0044*/ 	.byte	0x00, 0xf0, 0x11, 0x00


	//----- nvinfo : EIATTR_KPARAM_INFO
	.align		4
.L_418:
        /*0048*/ 	.byte	0x04, 0x17
        /*004a*/ 	.short	(.L_420 - .L_419)
.L_419:
        /*004c*/ 	.word	0x00000000
        /*0050*/ 	.short	0x0000
        /*0052*/ 	.short	0x0000
        /*0054*/ 	.byte	0x00, 0xf5, 0x21, 0x00


	//----- nvinfo : EIATTR_SPARSE_MMA_MASK
	.align		4
.L_420:
        /*0058*/ 	.byte	0x03, 0x50
        /*005a*/ 	.short	0x0000


	//----- nvinfo : EIATTR_MAXREG_COUNT
	.align		4
        /*005c*/ 	.byte	0x03, 0x1b
        /*005e*/ 	.short	0x00ff


	//----- nvinfo : EIATTR_MERCURY_ISA_VERSION
	.align		4
        /*0060*/ 	.byte	0x03, 0x5f
        /*0062*/ 	.short	0x0101


	//----- nvinfo : EIATTR_VRC_CTA_INIT_COUNT
	.align		4
        /*0064*/ 	.byte	0x02, 0x4a
	.zero		1
	.zero		1


	//----- nvinfo : EIATTR_EXIT_INSTR_OFFSETS
	.align		4
        /*0068*/ 	.byte	0x04, 0x1c
        /*006a*/ 	.short	(.L_422 - .L_421)


	//   ....[0]....
.L_421:
        /*006c*/ 	.word	0x00000070


	//   ....[1]....
        /*0070*/ 	.word	0x000000f0


	//----- nvinfo : EIATTR_CBANK_PARAM_SIZE
	.align		4
.L_422:
        /*0074*/ 	.byte	0x03, 0x19
        /*0076*/ 	.short	0x0018


	//----- nvinfo : EIATTR_PARAM_CBANK
	.align		4
        /*0078*/ 	.byte	0x04, 0x0a
        /*007a*/ 	.short	(.L_424 - .L_423)
	.align		4
.L_423:
        /*007c*/ 	.word	index@(.nv.constant0._Z19assign_const_kernelPfiifi)
        /*0080*/ 	.short	0x0380
        /*0082*/ 	.short	0x0018


	//----- nvinfo : EIATTR_SW_WAR
	.align		4
.L_424:
        /*0084*/ 	.byte	0x04, 0x36
        /*0086*/ 	.short	(.L_426 - .L_425)
.L_425:
        /*0088*/ 	.word	0x00000008
.L_426:


//--------------------- .nv.callgraph             --------------------------
	.section	.nv.callgraph,"",@"SHT_CUDA_CALLGRAPH"
	.align	4
	.sectionentsize	8
	.align		4
        /*0000*/ 	.word	0x00000000
	.align		4
        /*0004*/ 	.word	0xffffffff
	.align		4
        /*0008*/ 	.word	0x00000000
	.align		4
        /*000c*/ 	.word	0xfffffffe
	.align		4
        /*0010*/ 	.word	0x00000000
	.align		4
        /*0014*/ 	.word	0xfffffffd
	.align		4
        /*0018*/ 	.word	0x00000000
	.align		4
        /*001c*/ 	.word	0xfffffffc


//--------------------- .nv.constant4             --------------------------
	.section	.nv.constant4,"a",@progbits
	.align	8
	.align		8
.nv.constant4:
        /*0000*/ 	.dword	__cudart_i2opi_f


//--------------------- .text._Z10tan_kernelPfiiPKfiii --------------------------
	.section	.text._Z10tan_kernelPfiiPKfiii,"ax",@progbits
	.align	128
        .global         _Z10tan_kernelPfiiPKfiii
        .type           _Z10tan_kernelPfiiPKfiii,@function
        .size           _Z10tan_kernelPfiiPKfiii,(.L_x_48 - _Z10tan_kernelPfiiPKfiii)
        .other          _Z10tan_kernelPfiiPKfiii,@"STO_CUDA_ENTRY STV_DEFAULT"
_Z10tan_kernelPfiiPKfiii:
.text._Z10tan_kernelPfiiPKfiii:
[----:B------:R-:W-:Y:S01]  /*0000*/  LDC R1, c[0x0][0x37c] ;  /* 0x0000df00ff017b82 */ /* 0x000fe20000000800 */
[----:B------:R-:W0:Y:S01]  /*0010*/  S2R R0, SR_TID.X ;  /* 0x0000000000007919 */ /* 0x000e220000002100 */
[----:B------:R-:W0:Y:S01]  /*0020*/  LDCU UR4, c[0x0][0x360] ;  /* 0x00006c00ff0477ac */ /* 0x000e220008000800 */
[----:B------:R-:W0:Y:S01]  /*0030*/  S2R R3, SR_CTAID.X ;  /* 0x0000000000037919 */ /* 0x000e220000002500 */
[----:B------:R-:W1:Y:S01]  /*0040*/  LDCU UR5, c[0x0][0x3a0] ;  /* 0x00007400ff0577ac */ /* 0x000e620008000800 */
[----:B0-----:R-:W-:-:S05]  /*0050*/  IMAD R0, R3, UR4, R0 ;  /* 0x0000000403007c24 */ /* 0x001fca000f8e0200 */
[----:B-1----:R-:W-:-:S13]  /*0060*/  ISETP.GE.AND P0, PT, R0, UR5, PT ;  /* 0x0000000500007c0c */ /* 0x002fda000bf06270 */
[----:B------:R-:W-:Y:S05]  /*0070*/  @P0 EXIT ;  /* 0x000000000000094d */ /* 0x000fea0003800000 */
[----:B------:R-:W0:Y:S01]  /*0080*/  LDC.64 R4, c[0x0][0x398] ;  /* 0x0000e600ff047b82 */ /* 0x000e220000000a00 */
[----:B------:R-:W1:Y:S07]  /*0090*/  LDCU.64 UR6, c[0x0][0x358] ;  /* 0x00006b00ff0677ac */ /* 0x000e6e0008000a00 */
[----:B------:R-:W2:Y:S01]  /*00a0*/  LDC.64 R2, c[0x0][0x390] ;  /* 0x0000e400ff027b82 */ /* 0x000ea20000000a00 */
[----:B0-----:R-:W-:-:S04]  /*00b0*/  IMAD R5, R0, R5, R4 ;  /* 0x0000000500057224 */ /* 0x001fc800078e0204 */
[----:B--2---:R-:W-:-:S06]  /*00c0*/  IMAD.WIDE R2, R5, 0x4, R2 ;  /* 0x0000000405027825 */ /* 0x004fcc00078e0202 */
[----:B-1----:R-:W2:Y:S01]  /*00d0*/  LDG.E.CONSTANT R2, desc[UR6][R2.64] ;  /* 0x0000000602027981 */ /* 0x002ea2000c1e9900 */
[----:B------:R-:W-:Y:S01]  /*00e0*/  BSSY.RECONVERGENT B0, `(.L_x_0) ;  /* 0x0000069000007945 */ /* 0x000fe20003800200 */
[C---:B--2---:R-:W-:Y:S01]  /*00f0*/  FMUL R4, R2.reuse, 0.63661974668502807617 ;  /* 0x3f22f98302047820 */ /* 0x044fe20000400000 */
[----:B------:R-:W-:-:S03]  /*0100*/  FSETP.GE.AND P0, PT, |R2|, 105615, PT ;  /* 0x47ce47800200780b */ /* 0x000fc60003f06200 */
[----:B------:R-:W0:Y:S02]  /*0110*/  F2I.NTZ R8, R4 ;  /* 0x0000000400087305 */ /* 0x000e240000203100 */
[----:B0-----:R-:W-:-:S05]  /*0120*/  I2FP.F32.S32 R5, R8 ;  /* 0x0000000800057245 */ /* 0x001fca0000201400 */
[----:B------:R-:W-:-:S04]  /*0130*/  FFMA R6, R5, -1.5707962512969970703, R2 ;  /* 0xbfc90fda05067823 */ /* 0x000fc80000000002 */
[----:B------:R-:W-:-:S04]  /*0140*/  FFMA R6, R5, -7.5497894158615963534e-08, R6 ;  /* 0xb3a2216805067823 */ /* 0x000fc80000000006 */
[----:B------:R-:W-:Y:S01]  /*0150*/  FFMA R6, R5, -5.3903029534742383927e-15, R6 ;  /* 0xa7c234c505067823 */ /* 0x000fe20000000006 */
[----:B------:R-:W-:Y:S06]  /*0160*/  @!P0 BRA `(.L_x_1) ;  /* 0x0000000400808947 */ /* 0x000fec0003800000 */
[----:B------:R-:W-:-:S13]  /*0170*/  FSETP.NEU.AND P0, PT, |R2|, +INF , PT ;  /* 0x7f8000000200780b */ /* 0x000fda0003f0d200 */
[----:B------:R-:W-:Y:S01]  /*0180*/  @!P0 FMUL R6, RZ, R2 ;  /* 0x00000002ff068220 */ /* 0x000fe20000400000 */
[----:B------:R-:W-:Y:S01]  /*0190*/  @!P0 IMAD.MOV.U32 R8, RZ, RZ, RZ ;  /* 0x000000ffff088224 */ /* 0x000fe200078e00ff */
[----:B------:R-:W-:Y:S06]  /*01a0*/  @!P0 BRA `(.L_x_1) ;  /* 0x0000000400708947 */ /* 0x000fec0003800000 */
[----:B------:R-:W-:Y:S01]  /*01b0*/  IMAD.SHL.U32 R3, R2, 0x100, RZ ;  /* 0x0000010002037824 */ /* 0x000fe200078e00ff */
[----:B------:R-:W0:Y:S01]  /*01c0*/  LDCU.64 UR8, c[0x4][URZ] ;  /* 0x01000000ff0877ac */ /* 0x000e220008000a00 */
[----:B------:R-:W-:Y:S02]  /*01d0*/  IMAD.MOV.U32 R11, RZ, RZ, RZ ;  /* 0x000000ffff0b7224 */ /* 0x000fe400078e00ff */
[----:B------:R-:W-:Y:S01]  /*01e0*/  IMAD.MOV.U32 R8, RZ, RZ, RZ ;  /* 0x000000ffff087224 */ /* 0x000fe200078e00ff */
[----:B------:R-:W-:Y:S01]  /*01f0*/  LOP3.LUT R3, R3, 0x80000000, RZ, 0xfc, !PT ;  /* 0x8000000003037812 */ /* 0x000fe200078efcff */
[----:B------:R-:W-:Y:S01]  /*0200*/  UMOV UR5, URZ ;  /* 0x000000ff00057c82 */ /* 0x000fe20008000000 */
[----:B------:R-:W-:-:S05]  /*0210*/  UMOV UR4, URZ ;  /* 0x000000ff00047c82 */ /* 0x000fca0008000000 */
.L_x_2:
[----:B0-----:R-:W-:Y:S01]  /*0220*/  MOV R6, UR8 ;  /* 0x0000000800067c02 */ /* 0x001fe20008000f00 */
[----:B------:R-:W-:-:S05]  /*0230*/  IMAD.U32 R7, RZ, RZ, UR9 ;  /* 0x00000009ff077e24 */ /* 0x000fca000f8e00ff */
[----:B------:R-:W2:Y:S01]  /*0240*/  LDG.E.CONSTANT R4, desc[UR6][R6.64] ;  /* 0x0000000606047981 */ /* 0x000ea2000c1e9900 */
[----:B------:R-:W-:Y:S01]  /*0250*/  UIADD3 UR4, UPT, UPT, UR4, 0x1, URZ ;  /* 0x0000000104047890 */ /* 0x000fe2000fffe0ff */
[C---:B------:R-:W-:Y:S01]  /*0260*/  ISETP.EQ.AND P0, PT, R8.reuse, RZ, PT ;  /* 0x000000ff0800720c */ /* 0x040fe20003f02270 */
[----:B------:R-:W-:Y:S01]  /*0270*/  UIADD3 UR8, UP1, UPT, UR8, 0x4, URZ ;  /* 0x0000000408087890 */ /* 0x000fe2000ff3e0ff */
[C---:B------:R-:W-:Y:S01]  /*0280*/  ISETP.EQ.AND P1, PT, R8.reuse, 0x4, PT ;  /* 0x000000040800780c */ /* 0x040fe20003f22270 */
[----:B------:R-:W-:Y:S01]  /*0290*/  UISETP.NE.AND UP0, UPT, UR4, 0x6, UPT ;  /* 0x000000060400788c */ /* 0x000fe2000bf05270 */
[C---:B------:R-:W-:Y:S01]  /*02a0*/  ISETP.EQ.AND P2, PT, R8.reuse, 0x8, PT ;  /* 0x000000080800780c */ /* 0x040fe20003f42270 */
[----:B------:R-:W-:Y:S01]  /*02b0*/  UIADD3.X UR9, UPT, UPT, URZ, UR9, URZ, UP1, !UPT ;  /* 0x00000009ff097290 */ /* 0x000fe20008ffe4ff */
[C---:B------:R-:W-:Y:S02]  /*02c0*/  ISETP.EQ.AND P3, PT, R8.reuse, 0xc, PT ;  /* 0x0000000c0800780c */ /* 0x040fe40003f62270 */
[----:B------:R-:W-:-:S02]  /*02d0*/  ISETP.EQ.AND P4, PT, R8, 0x10, PT ;  /* 0x000000100800780c */ /* 0x000fc40003f82270 */
[C---:B------:R-:W-:Y:S02]  /*02e0*/  ISETP.EQ.AND P5, PT, R8.reuse, 0x14, PT ;  /* 0x000000140800780c */ /* 0x040fe40003fa2270 */
[----:B------:R-:W-:Y:S01]  /*02f0*/  IADD3 R8, PT, PT, R8, 0x4, RZ ;  /* 0x0000000408087810 */ /* 0x000fe20007ffe0ff */
[----:B--2---:R-:W-:-:S03]  /*0300*/  IMAD.WIDE.U32 R4, R4, R3, RZ ;  /* 0x0000000304047225 */ /* 0x004fc600078e00ff */
[----:B------:R-:W-:-:S04]  /*0310*/  IADD3 R4, P6, PT, R4, R11, RZ ;  /* 0x0000000b04047210 */ /* 0x000fc80007fde0ff */
[----:B------:R-:W-:Y:S01]  /*0320*/  IADD3.X R11, PT, PT, R5, UR5, RZ, P6, !PT ;  /* 0x00000005050b7c10 */ /* 0x000fe2000b7fe4ff */
[--C-:B------:R-:W-:Y:S01]  /*0330*/  @P0 IMAD.MOV.U32 R9, RZ, RZ, R4.reuse ;  /* 0x000000ffff090224 */ /* 0x100fe200078e0004 */
[----:B------:R-:W-:Y:S01]  /*0340*/  @P2 MOV R12, R4 ;  /* 0x00000004000c2202 */ /* 0x000fe20000000f00 */
[--C-:B------:R-:W-:Y:S02]  /*0350*/  @P1 IMAD.MOV.U32 R10, RZ, RZ, R4.reuse ;  /* 0x000000ffff0a1224 */ /* 0x100fe400078e0004 */
[--C-:B------:R-:W-:Y:S02]  /*0360*/  @P3 IMAD.MOV.U32 R13, RZ, RZ, R4.reuse ;  /* 0x000000ffff0d3224 */ /* 0x100fe400078e0004 */
[--C-:B------:R-:W-:Y:S02]  /*0370*/  @P4 IMAD.MOV.U32 R14, RZ, RZ, R4.reuse ;  /* 0x000000ffff0e4224 */ /* 0x100fe400078e0004 */
[----:B------:R-:W-:Y:S01]  /*0380*/  @P5 IMAD.MOV.U32 R15, RZ, RZ, R4 ;  /* 0x000000ffff0f5224 */ /* 0x000fe200078e0004 */
[----:B------:R-:W-:Y:S06]  /*0390*/  BRA.U UP0, `(.L_x_2) ;  /* 0xfffffffd00a07547 */ /* 0x000fec000b83ffff */
[----:B------:R-:W-:Y:S01]  /*03a0*/  SHF.R.U32.HI R3, RZ, 0x17, R2 ;  /* 0x00000017ff037819 */ /* 0x000fe20000011602 */
[----:B------:R-:W-:Y:S03]  /*03b0*/  BSSY.RECONVERGENT B1, `(.L_x_3) ;  /* 0x0000029000017945 */ /* 0x000fe60003800200 */
[C---:B------:R-:W-:Y:S02]  /*03c0*/  LOP3.LUT R4, R3.reuse, 0xe0, RZ, 0xc0, !PT ;  /* 0x000000e003047812 */ /* 0x040fe400078ec0ff */
[----:B------:R-:W-:-:S03]  /*03d0*/  LOP3.LUT P6, RZ, R3, 0x1f, RZ, 0xc0, !PT ;  /* 0x0000001f03ff7812 */ /* 0x000fc600078cc0ff */
[----:B------:R-:W-:-:S05]  /*03e0*/  VIADD R4, R4, 0xffffff80 ;  /* 0xffffff8004047836 */ /* 0x000fca0000000000 */
[----:B------:R-:W-:-:S05]  /*03f0*/  SHF.R.U32.HI R4, RZ, 0x5, R4 ;  /* 0x00000005ff047819 */ /* 0x000fca0000011604 */
[----:B------:R-:W-:-:S05]  /*0400*/  IMAD.U32 R6, R4, -0x4, RZ ;  /* 0xfffffffc04067824 */ /* 0x000fca00078e00ff */
[C---:B------:R-:W-:Y:S02]  /*0410*/  ISETP.EQ.AND P3, PT, R6.reuse, -0x18, PT ;  /* 0xffffffe80600780c */ /* 0x040fe40003f62270 */
[C---:B------:R-:W-:Y:S02]  /*0420*/  ISETP.EQ.AND P4, PT, R6.reuse, -0x14, PT ;  /* 0xffffffec0600780c */ /* 0x040fe40003f82270 */
[C---:B------:R-:W-:Y:S02]  /*0430*/  ISETP.EQ.AND P2, PT, R6.reuse, -0x10, PT ;  /* 0xfffffff00600780c */ /* 0x040fe40003f42270 */
[C---:B------:R-:W-:Y:S02]  /*0440*/  ISETP.EQ.AND P1, PT, R6.reuse, -0xc, PT ;  /* 0xfffffff40600780c */ /* 0x040fe40003f22270 */
[C---:B------:R-:W-:Y:S02]  /*0450*/  ISETP.EQ.AND P0, PT, R6.reuse, -0x8, PT ;  /* 0xfffffff80600780c */ /* 0x040fe40003f02270 */
[----:B------:R-:W-:-:S03]  /*0460*/  ISETP.EQ.AND P5, PT, R6, RZ, PT ;  /* 0x000000ff0600720c */ /* 0x000fc60003fa2270 */
[----:B------:R-:W-:Y:S01]  /*0470*/  @P3 IMAD.MOV.U32 R4, RZ, RZ, R9 ;  /* 0x000000ffff043224 */ /* 0x000fe200078e0009 */
[C---:B------:R-:W-:Y:S01]  /*0480*/  ISETP.EQ.AND P3, PT, R6.reuse, -0x4, PT ;  /* 0xfffffffc0600780c */ /* 0x040fe20003f62270 */
[----:B------:R-:W-:Y:S01]  /*0490*/  @P4 IMAD.MOV.U32 R4, RZ, RZ, R10 ;  /* 0x000000ffff044224 */ /* 0x000fe200078e000a */
[----:B------:R-:W-:Y:S01]  /*04a0*/  @P4 MOV R5, R9 ;  /* 0x0000000900054202 */ /* 0x000fe20000000f00 */
[----:B------:R-:W-:Y:S01]  /*04b0*/  @P2 IMAD.MOV.U32 R4, RZ, RZ, R12 ;  /* 0x000000ffff042224 */ /* 0x000fe200078e000c */
[----:B------:R-:W-:Y:S01]  /*04c0*/  ISETP.EQ.AND P4, PT, R6, 0x4, PT ;  /* 0x000000040600780c */ /* 0x000fe20003f82270 */
[--C-:B------:R-:W-:Y:S02]  /*04d0*/  @P1 IMAD.MOV.U32 R4, RZ, RZ, R13.reuse ;  /* 0x000000ffff041224 */ /* 0x100fe400078e000d */
[----:B------:R-:W-:Y:S02]  /*04e0*/  @P0 IMAD.MOV.U32 R4, RZ, RZ, R14 ;  /* 0x000000ffff040224 */ /* 0x000fe400078e000e */
[----:B------:R-:W-:Y:S01]  /*04f0*/  @P2 IMAD.MOV.U32 R5, RZ, RZ, R10 ;  /* 0x000000ffff052224 */ /* 0x000fe200078e000a */
[----:B------:R-:W-:Y:S01]  /*0500*/  @P1 MOV R5, R12 ;  /* 0x0000000c00051202 */ /* 0x000fe20000000f00 */
[----:B------:R-:W-:-:S02]  /*0510*/  @P0 IMAD.MOV.U32 R5, RZ, RZ, R13 ;  /* 0x000000ffff050224 */ /* 0x000fc400078e000d */
[----:B------:R-:W-:Y:S01]  /*0520*/  @P3 IMAD.MOV.U32 R4, RZ, RZ, R15 ;  /* 0x000000ffff043224 */ /* 0x000fe200078e000f */
[----:B------:R-:W-:Y:S01]  /*0530*/  @P3 MOV R5, R14 ;  /* 0x0000000e00053202 */ /* 0x000fe20000000f00 */
[----:B------:R-:W-:Y:S02]  /*0540*/  @P5 IMAD.MOV.U32 R4, RZ, RZ, R11 ;  /* 0x000000ffff045224 */ /* 0x000fe400078e000b */
[----:B------:R-:W-:Y:S01]  /*0550*/  @P5 IMAD.MOV.U32 R5, RZ, RZ, R15 ;  /* 0x000000ffff055224 */ /* 0x000fe200078e000f */
[----:B------:R-:W-:Y:S01]  /*0560*/  @P4 MOV R5, R11 ;  /* 0x0000000b00054202 */ /* 0x000fe20000000f00 */
[----:B------:R-:W-:Y:S01]  /*0570*/  IMAD.MOV.U32 R8, RZ, RZ, R4 ;  /* 0x000000ffff087224 */ /* 0x000fe200078e0004 */
[----:B------:R-:W-:Y:S06]  /*0580*/  @!P6 BRA `(.L_x_4) ;  /* 0x00000000002ce947 */ /* 0x000fec0003800000 */
[----:B------:R-:W-:Y:S01]  /*0590*/  @P2 IMAD.MOV.U32 R4, RZ, RZ, R9 ;  /* 0x000000ffff042224 */ /* 0x000fe200078e0009 */
[----:B------:R-:W-:Y:S01]  /*05a0*/  LOP3.LUT R3, R3, 0x1f, RZ, 0xc0, !PT ;  /* 0x0000001f03037812 */ /* 0x000fe200078ec0ff */
[----:B------:R-:W-:Y:S01]  /*05b0*/  @P1 IMAD.MOV.U32 R4, RZ, RZ, R10 ;  /* 0x000000ffff041224 */ /* 0x000fe200078e000a */
[----:B------:R-:W-:Y:S01]  /*05c0*/  @P0 MOV R4, R12 ;  /* 0x0000000c00040202 */ /* 0x000fe20000000f00 */
[----:B------:R-:W-:Y:S01]  /*05d0*/  @P3 IMAD.MOV.U32 R4, RZ, RZ, R13 ;  /* 0x000000ffff043224 */ /* 0x000fe200078e000d */
[----:B------:R-:W-:Y:S01]  /*05e0*/  ISETP.EQ.AND P0, PT, R6, 0x8, PT ;  /* 0x000000080600780c */ /* 0x000fe20003f02270 */
[----:B------:R-:W-:Y:S01]  /*05f0*/  @P5 IMAD.MOV.U32 R4, RZ, RZ, R14 ;  /* 0x000000ffff045224 */ /* 0x000fe200078e000e */
[----:B------:R-:W-:Y:S01]  /*0600*/  SHF.L.W.U32.HI R8, R5, R3, R8 ;  /* 0x0000000305087219 */ /* 0x000fe20000010e08 */
[----:B------:R-:W-:-:S10]  /*0610*/  @P4 IMAD.MOV.U32 R4, RZ, RZ, R15 ;  /* 0x000000ffff044224 */ /* 0x000fd400078e000f */
[----:B------:R-:W-:-:S04]  /*0620*/  @P0 MOV R4, R11 ;  /* 0x0000000b00040202 */ /* 0x000fc80000000f00 */
[----:B------:R-:W-:-:S07]  /*0630*/  SHF.L.W.U32.HI R5, R4, R3, R5 ;  /* 0x0000000304057219 */ /* 0x000fce0000010e05 */
.L_x_4:
[----:B------:R-:W-:Y:S05]  /*0640*/  BSYNC.RECONVERGENT B1 ;  /* 0x0000000000017941 */ /* 0x000fea0003800200 */
.L_x_3:
[C-C-:B------:R-:W-:Y:S01]  /*0650*/  SHF.L.W.U32.HI R3, R5.reuse, 0x2, R8.reuse ;  /* 0x0000000205037819 */ /* 0x140fe20000010e08 */
[----:B------:R-:W-:Y:S01]  /*0660*/  IMAD.SHL.U32 R5, R5, 0x4, RZ ;  /* 0x0000000405057824 */ /* 0x000fe200078e00ff */
[----:B------:R-:W-:Y:S01]  /*0670*/  UMOV UR4, 0x54442d19 ;  /* 0x54442d1900047882 */ /* 0x000fe20000000000 */
[----:B------:R-:W-:Y:S01]  /*0680*/  UMOV UR5, 0x3bf921fb ;  /* 0x3bf921fb00057882 */ /* 0x000fe20000000000 */
[----:B------:R-:W-:Y:S02]  /*0690*/  SHF.R.S32.HI R4, RZ, 0x1f, R3 ;  /* 0x0000001fff047819 */ /* 0x000fe40000011403 */
[----:B------:R-:W-:Y:S02]  /*06a0*/  SHF.R.U32.HI R8, RZ, 0x1e, R8 ;  /* 0x0000001eff087819 */ /* 0x000fe40000011608 */
[C---:B------:R-:W-:Y:S02]  /*06b0*/  LOP3.LUT R6, R4.reuse, R5, RZ, 0x3c, !PT ;  /* 0x0000000504067212 */ /* 0x040fe400078e3cff */
[----:B------:R-:W-:-:S02]  /*06c0*/  LOP3.LUT R7, R4, R3, RZ, 0x3c, !PT ;  /* 0x0000000304077212 */ /* 0x000fc400078e3cff */
[----:B------:R-:W-:Y:S02]  /*06d0*/  ISETP.GE.AND P0, PT, R2, RZ, PT ;  /* 0x000000ff0200720c */ /* 0x000fe40003f06270 */
[----:B------:R-:W0:Y:S01]  /*06e0*/  I2F.F64.S64 R4, R6 ;  /* 0x0000000600047312 */ /* 0x000e220000301c00 */
[C---:B------:R-:W-:Y:S02]  /*06f0*/  LOP3.LUT R2, R3.reuse, R2, RZ, 0x3c, !PT ;  /* 0x0000000203027212 */ /* 0x040fe400078e3cff */
[----:B------:R-:W-:Y:S02]  /*0700*/  LEA.HI R8, R3, R8, RZ, 0x1 ;  /* 0x0000000803087211 */ /* 0x000fe400078f08ff */
[----:B------:R-:W-:-:S03]  /*0710*/  ISETP.GE.AND P1, PT, R2, RZ, PT ;  /* 0x000000ff0200720c */ /* 0x000fc60003f26270 */
[----:B------:R-:W-:-:S05]  /*0720*/  IMAD.MOV R2, RZ, RZ, -R8 ;  /* 0x000000ffff027224 */ /* 0x000fca00078e0a08 */
[----:B------:R-:W-:Y:S01]  /*0730*/  @!P0 MOV R8, R2 ;  /* 0x0000000200088202 */ /* 0x000fe20000000f00 */
[----:B0-----:R-:W-:-:S10]  /*0740*/  DMUL R4, R4, UR4 ;  /* 0x0000000404047c28 */ /* 0x001fd40008000000 */
[----:B------:R-:W0:Y:S02]  /*0750*/  F2F.F32.F64 R4, R4 ;  /* 0x0000000400047310 */ /* 0x000e240000301000 */
[----:B0-----:R-:W-:-:S07]  /*0760*/  FSEL R6, -R4, R4, !P1 ;  /* 0x0000000404067208 */ /* 0x001fce0004800100 */
.L_x_1:
[----:B------:R-:W-:Y:S05]  /*0770*/  BSYNC.RECONVERGENT B0 ;  /* 0x0000000000007941 */ /* 0x000fea0003800200 */
.L_x_0:
[----:B------:R-:W-:Y:S02]  /*0780*/  IMAD.MOV.U32 R3, RZ, RZ, 0x3c190000 ;  /* 0x3c190000ff037424 */ /* 0x000fe400078e00ff */
[C---:B------:R-:W-:Y:S01]  /*0790*/  FMUL R4, R6.reuse, R6 ;  /* 0x0000000606047220 */ /* 0x040fe20000400000 */
[----:B------:R-:W-:Y:S01]  /*07a0*/  FSETP.NEU.AND P0, PT, |R6|, 0.00049096695147454738617, PT ;  /* 0x3a00b43c0600780b */ /* 0x000fe20003f0d200 */
[----:B------:R-:W0:Y:S01]  /*07b0*/  LDC.64 R10, c[0x0][0x388] ;  /* 0x0000e200ff0a7b82 */ /* 0x000e220000000a00 */
[----:B------:R-:W-:Y:S01]  /*07c0*/  LOP3.LUT R8, R8, 0x1, RZ, 0xc0, !PT ;  /* 0x0000000108087812 */ /* 0x000fe200078ec0ff */
[----:B------:R-:W-:-:S03]  /*07d0*/  FFMA R3, R4, R3, 0.003265380859375 ;  /* 0x3b56000004037423 */ /* 0x000fc60000000003 */
[----:B------:R-:W-:Y:S01]  /*07e0*/  ISETP.NE.U32.AND P1, PT, R8, 0x1, PT ;  /* 0x000000010800780c */ /* 0x000fe20003f25070 */
[----:B------:R-:W-:-:S04]  /*07f0*/  FFMA R3, R4, R3, 0.0242919921875 ;  /* 0x3cc7000004037423 */ /* 0x000fc80000000003 */
[----:B------:R-:W-:-:S04]  /*0800*/  FFMA R3, R4, R3, 0.053466796875 ;  /* 0x3d5b000004037423 */ /* 0x000fc80000000003 */
[C---:B------:R-:W-:Y:S02]  /*0810*/  FFMA R5, R4.reuse, R3, 0.13337790966033935547 ;  /* 0x3e08943804057423 */ /* 0x040fe40000000003 */
[----:B------:R-:W1:Y:S02]  /*0820*/  LDC.64 R2, c[0x0][0x380] ;  /* 0x0000e000ff027b82 */ /* 0x000e640000000a00 */
[C---:B------:R-:W-:Y:S01]  /*0830*/  FFMA R5, R4.reuse, R5, 0.33333230018615722656 ;  /* 0x3eaaaa8804057423 */ /* 0x040fe20000000005 */
[----:B------:R-:W-:-:S04]  /*0840*/  FMUL R4, R4, R6 ;  /* 0x0000000604047220 */ /* 0x000fc80000400000 */
[----:B------:R-:W-:Y:S01]  /*0850*/  @P0 FFMA R6, R5, R4, R6 ;  /* 0x0000000405060223 */ /* 0x000fe20000000006 */
[----:B0-----:R-:W-:-:S05]  /*0860*/  IMAD R5, R0, R11, R10 ;  /* 0x0000000b00057224 */ /* 0x001fca00078e020a */
[----:B------:R-:W0:Y:S01]  /*0870*/  @!P1 MUFU.RCP R6, -R6 ;  /* 0x8000000600069308 */ /* 0x000e220000001000 */
[----:B-1----:R-:W-:-:S05]  /*0880*/  IMAD.WIDE R2, R5, 0x4, R2 ;  /* 0x0000000405027825 */ /* 0x002fca00078e0202 */
[----:B0-----:R-:W-:Y:S01]  /*0890*/  STG.E desc[UR6][R2.64], R6 ;  /* 0x0000000602007986 */ /* 0x001fe2000c101906 */
[----:B------:R-:W-:Y:S05]  /*08a0*/  EXIT ;  /* 0x000000000000794d */ /* 0x000fea0003800000 */
.L_x_5:
[----:B------:R-:W-:-:S00]  /*08b0*/  BRA `(.L_x_5) ;  /* 0xfffffffc00fc7947 */ /* 0x000fc0000383ffff */
[----:B------:R-:W-:-:S00]  /*08c0*/  NOP ;  /* 0x0000000000007918 */ /* 0x000fc00000000000 */
        /* <DEDUP_REMOVED lines=11> */
.L_x_48:


//--------------------- .text._Z10cos_kernelPfiiPKfiii --------------------------
	.section	.text._Z10cos_kernelPfiiPKfiii,"ax",@progbits
	.align	128
        .global         _Z10cos_kernelPfiiPKfiii
        .type           _Z10cos_kernelPfiiPKfiii,@function
        .size           _Z10cos_kernelPfiiPKfiii,(.L_x_49 - _Z10cos_kernelPfiiPKfiii)
        .other          _Z10cos_kernelPfiiPKfiii,@"STO_CUDA_ENTRY STV_DEFAULT"
_Z10cos_kernelPfiiPKfiii:
.text._Z10cos_kernelPfiiPKfiii:
        /* <DEDUP_REMOVED lines=12> */
[----:B--2---:R-:W-:-:S05]  /*00c0*/  IMAD.WIDE R4, R3, 0x4, R4 ;  /* 0x0000000403047825 */ /* 0x004fca00078e0204 */
[----:B-1----:R-:W2:Y:S01]  /*00d0*/  LDG.E.CONSTANT R0, desc[UR6][R4.64] ;  /* 0x0000000604007981 */ /* 0x002ea2000c1e9900 */
[----:B------:R-:W-:Y:S01]  /*00e0*/  BSSY.RECONVERGENT B0, `(.L_x_6) ;  /* 0x0000069000007945 */ /* 0x000fe20003800200 */
[C---:B--2---:R-:W-:Y:S01]  /*00f0*/  FMUL R3, R0.reuse, 0.63661974668502807617 ;  /* 0x3f22f98300037820 */ /* 0x044fe20000400000 */
[----:B------:R-:W-:-:S05]  /*0100*/  FSETP.GE.AND P0, PT, |R0|, 105615, PT ;  /* 0x47ce47800000780b */ /* 0x000fca0003f06200 */
        /* <DEDUP_REMOVED lines=17> */
.L_x_8:
        /* <DEDUP_REMOVED lines=12> */
[C---:B------:R-:W-:Y:S01]  /*02e0*/  ISETP.EQ.AND P5, PT, R8.reuse, 0x14, PT ;  /* 0x000000140800780c */ /* 0x040fe20003fa2270 */
[----:B------:R-:W-:Y:S02]  /*02f0*/  VIADD R8, R8, 0x4 ;  /* 0x0000000408087836 */ /* 0x000fe40000000000 */
        /* <DEDUP_REMOVED lines=15> */
[----:B------:R-:W-:-:S04]  /*03f0*/  SHF.R.U32.HI R4, RZ, 0x5, R4 ;  /* 0x00000005ff047819 */ /* 0x000fc80000011604 */
[----:B------:R-:W-:-:S04]  /*0400*/  LEA R6, -R4, RZ, 0x2 ;  /* 0x000000ff04067211 */ /* 0x000fc800078e11ff */
[C---:B------:R-:W-:Y:S02]  /*0410*/  ISETP.EQ.AND P3, PT, R6.reuse, -0x18, PT ;  /* 0xffffffe80600780c */ /* 0x040fe40003f62270 */
[C---:B------:R-:W-:Y:S02]  /*0420*/  ISETP.EQ.AND P4, PT, R6.reuse, -0x14, PT ;  /* 0xffffffec0600780c */ /* 0x040fe40003f82270 */
[C---:B------:R-:W-:Y:S02]  /*0430*/  ISETP.EQ.AND P2, PT, R6.reuse, -0x10, PT ;  /* 0xfffffff00600780c */ /* 0x040fe40003f42270 */
[C---:B------:R-:W-:Y:S02]  /*0440*/  ISETP.EQ.AND P1, PT, R6.reuse, -0xc, PT ;  /* 0xfffffff40600780c */ /* 0x040fe40003f22270 */
[C---:B------:R-:W-:Y:S02]  /*0450*/  ISETP.EQ.AND P0, PT, R6.reuse, -0x8, PT ;  /* 0xfffffff80600780c */ /* 0x040fe40003f02270 */
[----:B------:R-:W-:-:S03]  /*0460*/  ISETP.EQ.AND P5, PT, R6, RZ, PT ;  /* 0x000000ff0600720c */ /* 0x000fc60003fa2270 */
[--C-:B------:R-:W-:Y:S01]  /*0470*/  @P3 IMAD.MOV.U32 R4, RZ, RZ, R9.reuse ;  /* 0x000000ffff043224 */ /* 0x100fe200078e0009 */
[C---:B------:R-:W-:Y:S01]  /*0480*/  ISETP.EQ.AND P3, PT, R6.reuse, -0x4, PT ;  /* 0xfffffffc0600780c */ /* 0x040fe20003f62270 */
[----:B------:R-:W-:Y:S02]  /*0490*/  @P4 IMAD.MOV.U32 R5, RZ, RZ, R9 ;  /* 0x000000ffff054224 */ /* 0x000fe400078e0009 */
[--C-:B------:R-:W-:Y:S01]  /*04a0*/  @P4 IMAD.MOV.U32 R4, RZ, RZ, R10.reuse ;  /* 0x000000ffff044224 */ /* 0x100fe200078e000a */
[----:B------:R-:W-:Y:S01]  /*04b0*/  ISETP.EQ.AND P4, PT, R6, 0x4, PT ;  /* 0x000000040600780c */ /* 0x000fe20003f82270 */
[----:B------:R-:W-:Y:S01]  /*04c0*/  @P2 IMAD.MOV.U32 R5, RZ, RZ, R10 ;  /* 0x000000ffff052224 */ /* 0x000fe200078e000a */
[----:B------:R-:W-:Y:S01]  /*04d0*/  @P2 MOV R4, R12 ;  /* 0x0000000c00042202 */ /* 0x000fe20000000f00 */
[----:B------:R-:W-:Y:S02]  /*04e0*/  @P1 IMAD.MOV.U32 R4, RZ, RZ, R13 ;  /* 0x000000ffff041224 */ /* 0x000fe400078e000d */
[----:B------:R-:W-:-:S02]  /*04f0*/  @P0 IMAD.MOV.U32 R4, RZ, RZ, R14 ;  /* 0x000000ffff040224 */ /* 0x000fc400078e000e */
[----:B------:R-:W-:Y:S02]  /*0500*/  @P1 IMAD.MOV.U32 R5, RZ, RZ, R12 ;  /* 0x000000ffff051224 */ /* 0x000fe400078e000c */
[----:B------:R-:W-:Y:S02]  /*0510*/  @P3 IMAD.MOV.U32 R4, RZ, RZ, R15 ;  /* 0x000000ffff043224 */ /* 0x000fe400078e000f */
[----:B------:R-:W-:Y:S02]  /*0520*/  @P5 IMAD.MOV.U32 R4, RZ, RZ, R11 ;  /* 0x000000ffff045224 */ /* 0x000fe400078e000b */
[----:B------:R-:W-:Y:S01]  /*0530*/  @P0 IMAD.MOV.U32 R5, RZ, RZ, R13 ;  /* 0x000000ffff050224 */ /* 0x000fe200078e000d */
[----:B------:R-:W-:Y:S01]  /*0540*/  @P3 MOV R5, R14 ;  /* 0x0000000e00053202 */ /* 0x000fe20000000f00 */
[----:B------:R-:W-:Y:S01]  /*0550*/  @P5 IMAD.MOV.U32 R5, RZ, RZ, R15 ;  /* 0x000000ffff055224 */ /* 0x000fe200078e000f */
[----:B------:R-:W-:Y:S01]  /*0560*/  MOV R8, R4 ;  /* 0x0000000400087202 */ /* 0x000fe20000000f00 */
[----:B------:R-:W-:Y:S01]  /*0570*/  @P4 IMAD.MOV.U32 R5, RZ, RZ, R11 ;  /* 0x000000ffff054224 */ /* 0x000fe200078e000b */
[----:B------:R-:W-:Y:S06]  /*0580*/  @!P6 BRA `(.L_x_10) ;  /* 0x00000000002ce947 */ /* 0x000fec0003800000 */
[----:B------:R-:W-:Y:S01]  /*0590*/  @P2 IMAD.MOV.U32 R4, RZ, RZ, R9 ;  /* 0x000000ffff042224 */ /* 0x000fe200078e0009 */
[----:B------:R-:W-:Y:S01]  /*05a0*/  LOP3.LUT R3, R3, 0x1f, RZ, 0xc0, !PT ;  /* 0x0000001f03037812 */ /* 0x000fe200078ec0ff */
[----:B------:R-:W-:Y:S02]  /*05b0*/  @P1 IMAD.MOV.U32 R4, RZ, RZ, R10 ;  /* 0x000000ffff041224 */ /* 0x000fe400078e000a */
[----:B------:R-:W-:Y:S01]  /*05c0*/  @P0 IMAD.MOV.U32 R4, RZ, RZ, R12 ;  /* 0x000000ffff040224 */ /* 0x000fe200078e000c */
[----:B------:R-:W-:Y:S02]  /*05d0*/  ISETP.EQ.AND P0, PT, R6, 0x8, PT ;  /* 0x000000080600780c */ /* 0x000fe40003f02270 */
[----:B------:R-:W-:Y:S01]  /*05e0*/  @P3 MOV R4, R13 ;  /* 0x0000000d00043202 */ /* 0x000fe20000000f00 */
[----:B------:R-:W-:Y:S01]  /*05f0*/  @P5 IMAD.MOV.U32 R4, RZ, RZ, R14 ;  /* 0x000000ffff045224 */ /* 0x000fe200078e000e */
[----:B------:R-:W-:Y:S01]  /*0600*/  SHF.L.W.U32.HI R8, R5, R3, R8 ;  /* 0x0000000305087219 */ /* 0x000fe20000010e08 */
[----:B------:R-:W-:-:S08]  /*0610*/  @P4 IMAD.MOV.U32 R4, RZ, RZ, R15 ;  /* 0x000000ffff044224 */ /* 0x000fd000078e000f */
[----:B------:R-:W-:-:S05]  /*0620*/  @P0 IMAD.MOV.U32 R4, RZ, RZ, R11 ;  /* 0x000000ffff040224 */ /* 0x000fca00078e000b */
[----:B------:R-:W-:-:S07]  /*0630*/  SHF.L.W.U32.HI R5, R4, R3, R5 ;  /* 0x0000000304057219 */ /* 0x000fce0000010e05 */
.L_x_10:
[----:B------:R-:W-:Y:S05]  /*0640*/  BSYNC.RECONVERGENT B1 ;  /* 0x0000000000017941 */ /* 0x000fea0003800200 */
.L_x_9:
[C---:B------:R-:W-:Y:S01]  /*0650*/  SHF.L.W.U32.HI R9, R5.reuse, 0x2, R8 ;  /* 0x0000000205097819 */ /* 0x040fe20000010e08 */
[----:B------:R-:W-:Y:S01]  /*0660*/  UMOV UR4, 0x54442d19 ;  /* 0x54442d1900047882 */ /* 0x000fe20000000000 */
[----:B------:R-:W-:Y:S01]  /*0670*/  SHF.L.U32 R5, R5, 0x2, RZ ;  /* 0x0000000205057819 */ /* 0x000fe200000006ff */
[----:B------:R-:W-:Y:S01]  /*0680*/  UMOV UR5, 0x3bf921fb ;  /* 0x3bf921fb00057882 */ /* 0x000fe20000000000 */
[----:B------:R-:W-:Y:S02]  /*0690*/  SHF.R.S32.HI R4, RZ, 0x1f, R9 ;  /* 0x0000001fff047819 */ /* 0x000fe40000011409 */
[----:B------:R-:W-:Y:S02]  /*06a0*/  ISETP.GE.AND P0, PT, R0, RZ, PT ;  /* 0x000000ff0000720c */ /* 0x000fe40003f06270 */
[C---:B------:R-:W-:Y:S02]  /*06b0*/  LOP3.LUT R6, R4.reuse, R5, RZ, 0x3c, !PT ;  /* 0x0000000504067212 */ /* 0x040fe400078e3cff */
[----:B------:R-:W-:-:S02]  /*06c0*/  LOP3.LUT R7, R4, R9, RZ, 0x3c, !PT ;  /* 0x0000000904077212 */ /* 0x000fc400078e3cff */
[----:B------:R-:W-:Y:S02]  /*06d0*/  SHF.R.U32.HI R3, RZ, 0x1e, R8 ;  /* 0x0000001eff037819 */ /* 0x000fe40000011608 */
[----:B------:R-:W0:Y:S01]  /*06e0*/  I2F.F64.S64 R4, R6 ;  /* 0x0000000600047312 */ /* 0x000e220000301c00 */
[C---:B------:R-:W-:Y:S02]  /*06f0*/  LOP3.LUT R0, R9.reuse, R0, RZ, 0x3c, !PT ;  /* 0x0000000009007212 */ /* 0x040fe400078e3cff */
[----:B------:R-:W-:Y:S02]  /*0700*/  LEA.HI R3, R9, R3, RZ, 0x1 ;  /* 0x0000000309037211 */ /* 0x000fe400078f08ff */
[----:B------:R-:W-:-:S03]  /*0710*/  ISETP.GE.AND P1, PT, R0, RZ, PT ;  /* 0x000000ff0000720c */ /* 0x000fc60003f26270 */
[----:B------:R-:W-:-:S04]  /*0720*/  IMAD.MOV R0, RZ, RZ, -R3 ;  /* 0x000000ffff007224 */ /* 0x000fc800078e0a03 */
[----:B------:R-:W-:Y:S01]  /*0730*/  @!P0 IMAD.MOV.U32 R3, RZ, RZ, R0 ;  /* 0x000000ffff038224 */ /* 0x000fe200078e0000 */
[----:B0-----:R-:W-:-:S10]  /*0740*/  DMUL R4, R4, UR4 ;  /* 0x0000000404047c28 */ /* 0x001fd40008000000 */
[----:B------:R-:W0:Y:S02]  /*0750*/  F2F.F32.F64 R4, R4 ;  /* 0x0000000400047310 */ /* 0x000e240000301000 */
[----:B0-----:R-:W-:-:S07]  /*0760*/  FSEL R8, -R4, R4, !P1 ;  /* 0x0000000404087208 */ /* 0x001fce0004800100 */
.L_x_7:
[----:B------:R-:W-:Y:S05]  /*0770*/  BSYNC.RECONVERGENT B0 ;  /* 0x0000000000007941 */ /* 0x000fea0003800200 */
.L_x_6:
[C---:B------:R-:W-:Y:S01]  /*0780*/  LOP3.LUT R4, R3.reuse, 0x1, RZ, 0xc0, !PT ;  /* 0x0000000103047812 */ /* 0x040fe200078ec0ff */
[----:B------:R-:W-:Y:S02]  /*0790*/  IMAD.MOV.U32 R0, RZ, RZ, 0x37cbac00 ;  /* 0x37cbac00ff007424 */ /* 0x000fe400078e00ff */
[----:B------:R-:W-:Y:S01]  /*07a0*/  FMUL R9, R8, R8 ;  /* 0x0000000808097220 */ /* 0x000fe20000400000 */
[----:B------:R-:W0:Y:S01]  /*07b0*/  LDC.64 R6, c[0x0][0x388] ;  /* 0x0000e200ff067b82 */ /* 0x000e220000000a00 */
[----:B------:R-:W-:Y:S01]  /*07c0*/  ISETP.NE.U32.AND P0, PT, R4, 0x1, PT ;  /* 0x000000010400780c */ /* 0x000fe20003f05070 */
[----:B------:R-:W-:Y:S02]  /*07d0*/  VIADD R3, R3, 0x1 ;  /* 0x0000000103037836 */ /* 0x000fe40000000000 */
[----:B------:R-:W-:Y:S01]  /*07e0*/  FFMA R0, R9, R0, -0.0013887860113754868507 ;  /* 0xbab607ed09007423 */ /* 0x000fe20000000000 */
[----:B------:R-:W-:Y:S01]  /*07f0*/  MOV R10, 0x3c0885e4 ;  /* 0x3c0885e4000a7802 */ /* 0x000fe20000000f00 */
[----:B------:R-:W-:Y:S01]  /*0800*/  IMAD.MOV.U32 R11, RZ, RZ, 0x3e2aaaa8 ;  /* 0x3e2aaaa8ff0b7424 */ /* 0x000fe200078e00ff */
[----:B------:R-:W-:Y:S01]  /*0810*/  LOP3.LUT P1, RZ, R3, 0x2, RZ, 0xc0, !PT ;  /* 0x0000000203ff7812 */ /* 0x000fe2000782c0ff */
[----:B------:R-:W1:Y:S01]  /*0820*/  LDC.64 R4, c[0x0][0x380] ;  /* 0x0000e000ff047b82 */ /* 0x000e620000000a00 */
[----:B------:R-:W-:-:S02]  /*0830*/  FSEL R0, R0, -0.00019574658654164522886, P0 ;  /* 0xb94d415300007808 */ /* 0x000fc40000000000 */
[----:B------:R-:W-:Y:S02]  /*0840*/  FSEL R10, R10, 0.041666727513074874878, !P0 ;  /* 0x3d2aaabb0a0a7808 */ /* 0x000fe40004000000 */
[----:B------:R-:W-:-:S03]  /*0850*/  FSEL R3, -R11, -0.4999999701976776123, !P0 ;  /* 0xbeffffff0b037808 */ /* 0x000fc60004000100 */
[----:B------:R-:W-:Y:S01]  /*0860*/  FFMA R10, R9, R0, R10 ;  /* 0x00000000090a7223 */ /* 0x000fe2000000000a */
[----:B------:R-:W-:-:S03]  /*0870*/  FSEL R0, R8, 1, !P0 ;  /* 0x3f80000008007808 */ /* 0x000fc60004000000 */
[C---:B------:R-:W-:Y:S02]  /*0880*/  FFMA R3, R9.reuse, R10, R3 ;  /* 0x0000000a09037223 */ /* 0x040fe40000000003 */
[----:B------:R-:W-:Y:S01]  /*0890*/  FFMA R9, R9, R0, RZ ;  /* 0x0000000009097223 */ /* 0x000fe200000000ff */
[----:B0-----:R-:W-:-:S03]  /*08a0*/  IMAD R7, R2, R7, R6 ;  /* 0x0000000702077224 */ /* 0x001fc600078e0206 */
[----:B------:R-:W-:-:S04]  /*08b0*/  FFMA R3, R9, R3, R0 ;  /* 0x0000000309037223 */ /* 0x000fc80000000000 */
[----:B------:R-:W-:Y:S01]  /*08c0*/  @P1 FADD R3, RZ, -R3 ;  /* 0x80000003ff031221 */ /* 0x000fe20000000000 */
[----:B-1----:R-:W-:-:S05]  /*08d0*/  IMAD.WIDE R4, R7, 0x4, R4 ;  /* 0x0000000407047825 */ /* 0x002fca00078e0204 */
[----:B------:R-:W-:Y:S01]  /*08e0*/  STG.E desc[UR6][R4.64], R3 ;  /* 0x0000000304007986 */ /* 0x000fe2000c101906 */
[----:B------:R-:W-:Y:S05]  /*08f0*/  EXIT ;  /* 0x000000000000794d */ /* 0x000fea0003800000 */
.L_x_11:
        /* <DEDUP_REMOVED lines=16> */
.L_x_49:


//--------------------- .text._Z10sin_kernelPfiiPKfiii --------------------------
	.section	.text._Z10sin_kernelPfiiPKfiii,"ax",@progbits
	.align	128
        .global         _Z10sin_kernelPfiiPKfiii
        .type           _Z10sin_kernelPfiiPKfiii,@function
        .size           _Z10sin_kernelPfiiPKfiii,(.L_x_50 - _Z10sin_kernelPfiiPKfiii)
        .other          _Z10sin_kernelPfiiPKfiii,@"STO_CUDA_ENTRY STV_DEFAULT"
_Z10sin_kernelPfiiPKfiii:
.text._Z10sin_kernelPfiiPKfiii:
        /* <DEDUP_REMOVED lines=34> */
.L_x_14:
        /* <DEDUP_REMOVED lines=66> */
.L_x_16:
[----:B------:R-:W-:Y:S05]  /*0640*/  BSYNC.RECONVERGENT B1 ;  /* 0x0000000000017941 */ /* 0x000fea0003800200 */
.L_x_15:
[C---:B------:R-:W-:Y:S01]  /*0650*/  SHF.L.W.U32.HI R9, R5.reuse, 0x2, R8 ;  /* 0x0000000205097819 */ /* 0x040fe20000010e08 */
[----:B------:R-:W-:Y:S01]  /*0660*/  IMAD.SHL.U32 R5, R5, 0x4, RZ ;  /* 0x0000000405057824 */ /* 0x000fe200078e00ff */
[----:B------:R-:W-:Y:S01]  /*0670*/  UMOV UR4, 0x54442d19 ;  /* 0x54442d1900047882 */ /* 0x000fe20000000000 */
        /* <DEDUP_REMOVED lines=15> */
.L_x_13:
[----:B------:R-:W-:Y:S05]  /*0770*/  BSYNC.RECONVERGENT B0 ;  /* 0x0000000000007941 */ /* 0x000fea0003800200 */
.L_x_12:
[C---:B------:R-:W-:Y:S01]  /*0780*/  LOP3.LUT R4, R3.reuse, 0x1, RZ, 0xc0, !PT ;  /* 0x0000000103047812 */ /* 0x040fe200078ec0ff */
[----:B------:R-:W-:Y:S01]  /*0790*/  FMUL R9, R8, R8 ;  /* 0x0000000808097220 */ /* 0x000fe20000400000 */
[----:B------:R-:W-:Y:S01]  /*07a0*/  MOV R0, 0x37cbac00 ;  /* 0x37cbac0000007802 */ /* 0x000fe20000000f00 */
[----:B------:R-:W0:Y:S01]  /*07b0*/  LDC.64 R6, c[0x0][0x388] ;  /* 0x0000e200ff067b82 */ /* 0x000e220000000a00 */
[----:B------:R-:W-:Y:S01]  /*07c0*/  ISETP.NE.U32.AND P0, PT, R4, 0x1, PT ;  /* 0x000000010400780c */ /* 0x000fe20003f05070 */
[----:B------:R-:W-:Y:S01]  /*07d0*/  IMAD.MOV.U32 R10, RZ, RZ, 0x3d2aaabb ;  /* 0x3d2aaabbff0a7424 */ /* 0x000fe200078e00ff */
[----:B------:R-:W-:Y:S01]  /*07e0*/  LOP3.LUT P1, RZ, R3, 0x2, RZ, 0xc0, !PT ;  /* 0x0000000203ff7812 */ /* 0x000fe2000782c0ff */
[----:B------:R-:W-:Y:S01]  /*07f0*/  FFMA R0, R9, R0, -0.0013887860113754868507 ;  /* 0xbab607ed09007423 */ /* 0x000fe20000000000 */
[----:B------:R-:W-:Y:S02]  /*0800*/  IMAD.MOV.U32 R11, RZ, RZ, 0x3effffff ;  /* 0x3effffffff0b7424 */ /* 0x000fe400078e00ff */
[----:B------:R-:W-:Y:S01]  /*0810*/  FSEL R10, R10, 0.0083327032625675201416, !P0 ;  /* 0x3c0885e40a0a7808 */ /* 0x000fe20004000000 */
[----:B------:R-:W1:Y:S01]  /*0820*/  LDC.64 R4, c[0x0][0x380] ;  /* 0x0000e000ff047b82 */ /* 0x000e620000000a00 */
[----:B------:R-:W-:-:S02]  /*0830*/  FSEL R0, R0, -0.00019574658654164522886, !P0 ;  /* 0xb94d415300007808 */ /* 0x000fc40004000000 */
[----:B------:R-:W-:-:S03]  /*0840*/  FSEL R3, -R11, -0.16666662693023681641, !P0 ;  /* 0xbe2aaaa80b037808 */ /* 0x000fc60004000100 */
[----:B------:R-:W-:Y:S01]  /*0850*/  FFMA R10, R9, R0, R10 ;  /* 0x00000000090a7223 */ /* 0x000fe2000000000a */
[----:B------:R-:W-:-:S03]  /*0860*/  FSEL R0, R8, 1, P0 ;  /* 0x3f80000008007808 */ /* 0x000fc60000000000 */
        /* <DEDUP_REMOVED lines=8> */
.L_x_17:
        /* <DEDUP_REMOVED lines=9> */
.L_x_50:


//--------------------- .text._Z9sq_kernelPfiiPKfiii --------------------------
	.section	.text._Z9sq_kernelPfiiPKfiii,"ax",@progbits
	.align	128
        .global         _Z9sq_kernelPfiiPKfiii
        .type           _Z9sq_kernelPfiiPKfiii,@function
        .size           _Z9sq_kernelPfiiPKfiii,(.L_x_51 - _Z9sq_kernelPfiiPKfiii)
        .other          _Z9sq_kernelPfiiPKfiii,@"STO_CUDA_ENTRY STV_DEFAULT"
_Z9sq_kernelPfiiPKfiii:
.text._Z9sq_kernelPfiiPKfiii:
        /* <DEDUP_REMOVED lines=10> */
[----:B------:R-:W2:Y:S08]  /*00a0*/  LDC.64 R2, c[0x0][0x390] ;  /* 0x0000e400ff027b82 */ /* 0x000eb00000000a00 */
[----:B------:R-:W3:Y:S01]  /*00b0*/  LDC.64 R6, c[0x0][0x388] ;  /* 0x0000e200ff067b82 */ /* 0x000ee20000000a00 */
[----:B0-----:R-:W-:-:S04]  /*00c0*/  IMAD R5, R0, R5, R4 ;  /* 0x0000000500057224 */ /* 0x001fc800078e0204 */
[----:B--2---:R-:W-:-:S03]  /*00d0*/  IMAD.WIDE R2, R5, 0x4, R2 ;  /* 0x0000000405027825 */ /* 0x004fc600078e0202 */
[----:B------:R-:W0:Y:S03]  /*00e0*/  LDC.64 R4, c[0x0][0x380] ;  /* 0x0000e000ff047b82 */ /* 0x000e260000000a00 */
[----:B-1----:R-:W2:Y:S01]  /*00f0*/  LDG.E.CONSTANT R2, desc[UR4][R2.64] ;  /* 0x0000000402027981 */ /* 0x002ea2000c1e9900 */
[----:B---3--:R-:W-:-:S04]  /*0100*/  IMAD R7, R0, R7, R6 ;  /* 0x0000000700077224 */ /* 0x008fc800078e0206 */
[----:B0-----:R-:W-:-:S04]  /*0110*/  IMAD.WIDE R4, R7, 0x4, R4 ;  /* 0x0000000407047825 */ /* 0x001fc800078e0204 */
[----:B--2---:R-:W-:-:S05]  /*0120*/  FMUL R7, R2, R2 ;  /* 0x0000000202077220 */ /* 0x004fca0000400000 */
[----:B------:R-:W-:Y:S01]  /*0130*/  STG.E desc[UR4][R4.64], R7 ;  /* 0x0000000704007986 */ /* 0x000fe2000c101904 */
[----:B------:R-:W-:Y:S05]  /*0140*/  EXIT ;  /* 0x000000000000794d */ /* 0x000fea0003800000 */
.L_x_18:
        /* <DEDUP_REMOVED lines=11> */
.L_x_51:


//--------------------- .text._Z11sqrt_kernelPfiiPKfiii --------------------------
	.section	.text._Z11sqrt_kernelPfiiPKfiii,"ax",@progbits
	.align	128
        .global         _Z11sqrt_kernelPfiiPKfiii
        .type           _Z11sqrt_kernelPfiiPKfiii,@function
        .size           _Z11sqrt_kernelPfiiPKfiii,(.L_x_46 - _Z11sqrt_kernelPfiiPKfiii)
        .other          _Z11sqrt_kernelPfiiPKfiii,@"STO_CUDA_ENTRY STV_DEFAULT"
_Z11sqrt_kernelPfiiPKfiii:
.text._Z11sqrt_kernelPfiiPKfiii:
        /* <DEDUP_REMOVED lines=15> */
[----:B--2---:R-:W-:Y:S01]  /*00f0*/  IADD3 R6, PT, PT, R0, -0xd000000, RZ ;  /* 0xf300000000067810 */ /* 0x004fe20007ffe0ff */
[----:B------:R0:W1:Y:S03]  /*0100*/  MUFU.RSQ R3, R0 ;  /* 0x0000000000037308 */ /* 0x0000660000001400 */
[----:B------:R-:W-:-:S13]  /*0110*/  ISETP.GT.U32.AND P0, PT, R6, 0x727fffff, PT ;  /* 0x727fffff0600780c */ /* 0x000fda0003f04070 */
[----:B0-----:R-:W-:Y:S05]  /*0120*/  @!P0 BRA `(.L_x_20) ;  /* 0x0000000000108947 */ /* 0x001fea0003800000 */
[----:B------:R-:W-:-:S07]  /*0130*/  MOV R8, 0x150 ;  /* 0x0000015000087802 */ /* 0x000fce0000000f00 */
[----:B-1----:R-:W-:Y:S05]  /*0140*/  CALL.REL.NOINC `($__internal_0_$__cuda_sm20_sqrt_rn_f32_slowpath) ;  /* 0x0000000000347944 */ /* 0x002fea0003c00000 */
[----:B------:R-:W-:Y:S01]  /*0150*/  MOV R7, R3 ;  /* 0x0000000300077202 */ /* 0x000fe20000000f00 */
[----:B------:R-:W-:Y:S06]  /*0160*/  BRA `(.L_x_21) ;  /* 0x0000000000107947 */ /* 0x000fec0003800000 */
.L_x_20:
[----:B-1----:R-:W-:Y:S01]  /*0170*/  FMUL.FTZ R7, R0, R3 ;  /* 0x0000000300077220 */ /* 0x002fe20000410000 */
[----:B------:R-:W-:-:S03]  /*0180*/  FMUL.FTZ R3, R3, 0.5 ;  /* 0x3f00000003037820 */ /* 0x000fc60000410000 */
[----:B------:R-:W-:-:S04]  /*0190*/  FFMA R0, -R7, R7, R0 ;  /* 0x0000000707007223 */ /* 0x000fc80000000100 */
[----:B------:R-:W-:-:S07]  /*01a0*/  FFMA R7, R0, R3, R7 ;  /* 0x0000000300077223 */ /* 0x000fce0000000007 */
.L_x_21:
[----:B------:R-:W-:Y:S05]  /*01b0*/  BSYNC.RECONVERGENT B0 ;  /* 0x0000000000007941 */ /* 0x000fea0003800200 */
.L_x_19:
[----:B------:R-:W0:Y:S08]  /*01c0*/  LDC.64 R8, c[0x0][0x388] ;  /* 0x0000e200ff087b82 */ /* 0x000e300000000a00 */
[----:B------:R-:W1:Y:S01]  /*01d0*/  LDC.64 R4, c[0x0][0x380] ;  /* 0x0000e000ff047b82 */ /* 0x000e620000000a00 */
[----:B0-----:R-:W-:-:S04]  /*01e0*/  IMAD R3, R2, R9, R8 ;  /* 0x0000000902037224 */ /* 0x001fc800078e0208 */
[----:B-1----:R-:W-:-:S05]  /*01f0*/  IMAD.WIDE R2, R3, 0x4, R4 ;  /* 0x0000000403027825 */ /* 0x002fca00078e0204 */
[----:B------:R-:W-:Y:S01]  /*0200*/  STG.E desc[UR4][R2.64], R7 ;  /* 0x0000000702007986 */ /* 0x000fe2000c101904 */
[----:B------:R-:W-:Y:S05]  /*0210*/  EXIT ;  /* 0x000000000000794d */ /* 0x000fea0003800000 */
        .weak           $__internal_0_$__cuda_sm20_sqrt_rn_f32_slowpath
        .type           $__internal_0_$__cuda_sm20_sqrt_rn_f32_slowpath,@function
        .size           $__internal_0_$__cuda_sm20_sqrt_rn_f32_slowpath,(.L_x_46 - $__internal_0_$__cuda_sm20_sqrt_rn_f32_slowpath)
$__internal_0_$__cuda_sm20_sqrt_rn_f32_slowpath:
[----:B------:R-:W-:-:S13]  /*0220*/  LOP3.LUT P0, RZ, R0, 0x7fffffff, RZ, 0xc0, !PT ;  /* 0x7fffffff00ff7812 */ /* 0x000fda000780c0ff */
[----:B------:R-:W-:Y:S01]  /*0230*/  @!P0 MOV R3, R0 ;  /* 0x0000000000038202 */ /* 0x000fe20000000f00 */
[----:B------:R-:W-:Y:S06]  /*0240*/  @!P0 BRA `(.L_x_22) ;  /* 0x0000000000408947 */ /* 0x000fec0003800000 */
[----:B------:R-:W-:-:S13]  /*0250*/  FSETP.GEU.FTZ.AND P0, PT, R0, RZ, PT ;  /* 0x000000ff0000720b */ /* 0x000fda0003f1e000 */
[----:B------:R-:W-:Y:S01]  /*0260*/  @!P0 MOV R3, 0x7fffffff ;  /* 0x7fffffff00038802 */ /* 0x000fe20000000f00 */
[----:B------:R-:W-:Y:S06]  /*0270*/  @!P0 BRA `(.L_x_22) ;  /* 0x0000000000348947 */ /* 0x000fec0003800000 */
[----:B------:R-:W-:-:S13]  /*0280*/  FSETP.GTU.FTZ.AND P0, PT, |R0|, +INF , PT ;  /* 0x7f8000000000780b */ /* 0x000fda0003f1c200 */
[----:B------:R-:W-:Y:S01]  /*0290*/  @P0 FADD.FTZ R3, R0, 1 ;  /* 0x3f80000000030421 */ /* 0x000fe20000010000 */
[----:B------:R-:W-:Y:S06]  /*02a0*/  @P0 BRA `(.L_x_22) ;  /* 0x0000000000280947 */ /* 0x000fec0003800000 */
[----:B------:R-:W-:-:S13]  /*02b0*/  FSETP.NEU.FTZ.AND P0, PT, |R0|, +INF , PT ;  /* 0x7f8000000000780b */ /* 0x000fda0003f1d200 */
[----:B------:R-:W-:-:S04]  /*02c0*/  @P0 FFMA R4, R0, 1.84467440737095516160e+19, RZ ;  /* 0x5f80000000040823 */ /* 0x000fc800000000ff */
[----:B------:R-:W0:Y:S02]  /*02d0*/  @P0 MUFU.RSQ R3, R4 ;  /* 0x0000000400030308 */ /* 0x000e240000001400 */
[----:B0-----:R-:W-:Y:S01]  /*02e0*/  @P0 FMUL.FTZ R5, R4, R3 ;  /* 0x0000000304050220 */ /* 0x001fe20000410000 */
[----:B------:R-:W-:Y:S01]  /*02f0*/  @P0 FMUL.FTZ R7, R3, 0.5 ;  /* 0x3f00000003070820 */ /* 0x000fe20000410000 */
[----:B------:R-:W-:Y:S02]  /*0300*/  @!P0 MOV R3, R0 ;  /* 0x0000000000038202 */ /* 0x000fe40000000f00 */
[----:B------:R-:W-:-:S04]  /*0310*/  @P0 FADD.FTZ R6, -R5, -RZ ;  /* 0x800000ff05060221 */ /* 0x000fc80000010100 */
[----:B------:R-:W-:-:S04]  /*0320*/  @P0 FFMA R6, R5, R6, R4 ;  /* 0x0000000605060223 */ /* 0x000fc80000000004 */
[----:B------:R-:W-:-:S04]  /*0330*/  @P0 FFMA R6, R6, R7, R5 ;  /* 0x0000000706060223 */ /* 0x000fc80000000005 */
[----:B------:R-:W-:-:S07]  /*0340*/  @P0 FMUL.FTZ R3, R6, 2.3283064365386962891e-10 ;  /* 0x2f80000006030820 */ /* 0x000fce0000410000 */
.L_x_22:
[----:B------:R-:W-:Y:S01]  /*0350*/  HFMA2 R5, -RZ, RZ, 0, 0 ;  /* 0x00000000ff057431 */ /* 0x000fe200000001ff */
[----:B------:R-:W-:-:S04]  /*0360*/  MOV R4, R8 ;  /* 0x0000000800047202 */ /* 0x000fc80000000f00 */
[----:B------:R-:W-:Y:S05]  /*0370*/  RET.REL.NODEC R4 `(_Z11sqrt_kernelPfiiPKfiii) ;  /* 0xfffffffc04207950 */ /* 0x000fea0003c3ffff */
.L_x_23:
        /* <DEDUP_REMOVED lines=16> */
.L_x_46:


//--------------------- .text._Z10log_kernelPfiiPKfiii --------------------------
	.section	.text._Z10log_kernelPfiiPKfiii,"ax",@progbits
	.align	128
        .global         _Z10log_kernelPfiiPKfiii
        .type           _Z10log_kernelPfiiPKfiii,@function
        .size           _Z10log_kernelPfiiPKfiii,(.L_x_53 - _Z10log_kernelPfiiPKfiii)
        .other          _Z10log_kernelPfiiPKfiii,@"STO_CUDA_ENTRY STV_DEFAULT"
_Z10log_kernelPfiiPKfiii:
.text._Z10log_kernelPfiiPKfiii:
        /* <DEDUP_REMOVED lines=13> */
[----:B-1----:R0:W2:Y:S01]  /*00d0*/  LDG.E.CONSTANT R6, desc[UR4][R2.64] ;  /* 0x0000000402067981 */ /* 0x0020a2000c1e9900 */
[----:B------:R-:W-:Y:S01]  /*00e0*/  HFMA2 R5, -RZ, RZ, 1.5048828125, 33.21875 ;  /* 0x3e055027ff057431 */ /* 0x000fe200000001ff */
[----:B0-----:R-:W0:Y:S02]  /*00f0*/  LDC.64 R2, c[0x0][0x388] ;  /* 0x0000e200ff027b82 */ /* 0x001e240000000a00 */
[----:B0-----:R-:W-:Y:S01]  /*0100*/  IMAD R3, R0, R3, R2 ;  /* 0x0000000300037224 */ /* 0x001fe200078e0202 */
[----:B--2---:R-:W-:-:S13]  /*0110*/  FSETP.GEU.AND P0, PT, R6, 1.175494350822287508e-38, PT ;  /* 0x008000000600780b */ /* 0x004fda0003f0e000 */
[----:B------:R-:W-:-:S05]  /*0120*/  @!P0 FMUL R6, R6, 8388608 ;  /* 0x4b00000006068820 */ /* 0x000fca0000400000 */
[----:B------:R-:W-:-:S04]  /*0130*/  IADD3 R4, PT, PT, R6, -0x3f2aaaab, RZ ;  /* 0xc0d5555506047810 */ /* 0x000fc80007ffe0ff */
[----:B------:R-:W-:-:S04]  /*0140*/  LOP3.LUT R9, R4, 0xff800000, RZ, 0xc0, !PT ;  /* 0xff80000004097812 */ /* 0x000fc800078ec0ff */
[-C--:B------:R-:W-:Y:S02]  /*0150*/  IADD3 R4, PT, PT, R6, -R9.reuse, RZ ;  /* 0x8000000906047210 */ /* 0x080fe40007ffe0ff */
[----:B------:R-:W-:Y:S02]  /*0160*/  I2FP.F32.S32 R8, R9 ;  /* 0x0000000900087245 */ /* 0x000fe40000201400 */
[----:B------:R-:W-:Y:S01]  /*0170*/  MOV R9, 0x7f800000 ;  /* 0x7f80000000097802 */ /* 0x000fe20000000f00 */
[----:B------:R-:W-:-:S04]  /*0180*/  FADD R10, R4, -1 ;  /* 0xbf800000040a7421 */ /* 0x000fc80000000000 */
[----:B------:R-:W-:-:S04]  /*0190*/  FFMA R5, R10, -R5, 0.14084610342979431152 ;  /* 0x3e1039f60a057423 */ /* 0x000fc80000000805 */
[----:B------:R-:W-:-:S04]  /*01a0*/  FFMA R5, R10, R5, -0.12148627638816833496 ;  /* 0xbdf8cdcc0a057423 */ /* 0x000fc80000000005 */
[----:B------:R-:W-:-:S04]  /*01b0*/  FFMA R5, R10, R5, 0.13980610668659210205 ;  /* 0x3e0f29550a057423 */ /* 0x000fc80000000005 */
[----:B------:R-:W-:-:S04]  /*01c0*/  FFMA R5, R10, R5, -0.16684235632419586182 ;  /* 0xbe2ad8b90a057423 */ /* 0x000fc80000000005 */
[----:B------:R-:W-:-:S04]  /*01d0*/  FFMA R5, R10, R5, 0.20012299716472625732 ;  /* 0x3e4ced0b0a057423 */ /* 0x000fc80000000005 */
[C---:B------:R-:W-:Y:S02]  /*01e0*/  FFMA R7, R10.reuse, R5, -0.24999669194221496582 ;  /* 0xbe7fff220a077423 */ /* 0x040fe40000000005 */
[----:B------:R-:W0:Y:S02]  /*01f0*/  LDC.64 R4, c[0x0][0x380] ;  /* 0x0000e000ff047b82 */ /* 0x000e240000000a00 */
[----:B------:R-:W-:-:S04]  /*0200*/  FFMA R7, R10, R7, 0.33333182334899902344 ;  /* 0x3eaaaa780a077423 */ /* 0x000fc80000000007 */
[----:B------:R-:W-:Y:S01]  /*0210*/  FFMA R11, R10, R7, -0.5 ;  /* 0xbf0000000a0b7423 */ /* 0x000fe20000000007 */
[----:B------:R-:W-:Y:S02]  /*0220*/  FSEL R7, RZ, -23, P0 ;  /* 0xc1b80000ff077808 */ /* 0x000fe40000000000 */
[----:B------:R-:W-:Y:S01]  /*0230*/  ISETP.GT.U32.AND P0, PT, R6, 0x7f7fffff, PT ;  /* 0x7f7fffff0600780c */ /* 0x000fe20003f04070 */
[----:B------:R-:W-:Y:S02]  /*0240*/  FMUL R11, R10, R11 ;  /* 0x0000000b0a0b7220 */ /* 0x000fe40000400000 */
[----:B------:R-:W-:Y:S02]  /*0250*/  FFMA R7, R8, 1.1920928955078125e-07, R7 ;  /* 0x3400000008077823 */ /* 0x000fe40000000007 */
[----:B------:R-:W-:-:S04]  /*0260*/  FFMA R10, R10, R11, R10 ;  /* 0x0000000b0a0a7223 */ /* 0x000fc8000000000a */
[----:B------:R-:W-:-:S04]  /*0270*/  FFMA R7, R7, 0.69314718246459960938, R10 ;  /* 0x3f31721807077823 */ /* 0x000fc8000000000a */
[C---:B------:R-:W-:Y:S01]  /*0280*/  @P0 FFMA R7, R6.reuse, R9, +INF ;  /* 0x7f80000006070423 */ /* 0x040fe20000000009 */
[----:B------:R-:W-:Y:S01]  /*0290*/  FSETP.NEU.AND P0, PT, R6, RZ, PT ;  /* 0x000000ff0600720b */ /* 0x000fe20003f0d000 */
[----:B0-----:R-:W-:-:S03]  /*02a0*/  IMAD.WIDE R4, R3, 0x4, R4 ;  /* 0x0000000403047825 */ /* 0x001fc600078e0204 */
[----:B------:R-:W-:-:S05]  /*02b0*/  FSEL R7, R7, -INF , P0 ;  /* 0xff80000007077808 */ /* 0x000fca0000000000 */
[----:B------:R-:W-:Y:S01]  /*02c0*/  STG.E desc[UR4][R4.64], R7 ;  /* 0x0000000704007986 */ /* 0x000fe2000c101904 */
[----:B------:R-:W-:Y:S05]  /*02d0*/  EXIT ;  /* 0x000000000000794d */ /* 0x000fea0003800000 */
.L_x_24:
        /* <DEDUP_REMOVED lines=10> */
.L_x_53:


//--------------------- .text._Z10exp_kernelPfiiPKfiii --------------------------
	.section	.text._Z10exp_kernelPfiiPKfiii,"ax",@progbits
	.align	128
        .global         _Z10exp_kernelPfiiPKfiii
        .type           _Z10exp_kernelPfiiPKfiii,@function
        .size           _Z10exp_kernelPfiiPKfiii,(.L_x_54 - _Z10exp_kernelPfiiPKfiii)
        .other          _Z10exp_kernelPfiiPKfiii,@"STO_CUDA_ENTRY STV_DEFAULT"
_Z10exp_kernelPfiiPKfiii:
.text._Z10exp_kernelPfiiPKfiii:
        /* <DEDUP_REMOVED lines=11> */
[----:B------:R-:W-:-:S07]  /*00b0*/  MOV R7, 0x437c0000 ;  /* 0x437c000000077802 */ /* 0x000fce0000000f00 */
[----:B------:R-:W3:Y:S01]  /*00c0*/  LDC.64 R8, c[0x0][0x388] ;  /* 0x0000e200ff087b82 */ /* 0x000ee20000000a00 */
[----:B0-----:R-:W-:-:S04]  /*00d0*/  IMAD R5, R0, R5, R4 ;  /* 0x0000000500057224 */ /* 0x001fc800078e0204 */
[----:B--2---:R-:W-:-:S06]  /*00e0*/  IMAD.WIDE R2, R5, 0x4, R2 ;  /* 0x0000000405027825 */ /* 0x004fcc00078e0202 */
[----:B-1----:R3:W2:Y:S01]  /*00f0*/  LDG.E.CONSTANT R2, desc[UR4][R2.64] ;  /* 0x0000000402027981 */ /* 0x0026a2000c1e9900 */
[----:B------:R-:W-:Y:S02]  /*0100*/  HFMA2 R5, -RZ, RZ, 0.96630859375, -0.0022525787353515625 ;  /* 0x3bbb989dff057431 */ /* 0x000fe400000001ff */
[----:B---3--:R-:W-:-:S03]  /*0110*/  IMAD R3, R0, R9, R8 ;  /* 0x0000000900037224 */ /* 0x008fc600078e0208 */
[----:B--2---:R-:W-:-:S04]  /*0120*/  FFMA.SAT R4, R2, R5, 0.5 ;  /* 0x3f00000002047423 */ /* 0x004fc80000002005 */
[----:B------:R-:W-:Y:S02]  /*0130*/  FFMA.RM R6, R4, R7, 12582913 ;  /* 0x4b40000104067423 */ /* 0x000fe40000004007 */
[----:B------:R-:W0:Y:S02]  /*0140*/  LDC.64 R4, c[0x0][0x380] ;  /* 0x0000e000ff047b82 */ /* 0x000e240000000a00 */
[C---:B------:R-:W-:Y:S01]  /*0150*/  FADD R7, R6.reuse, -12583039 ;  /* 0xcb40007f06077421 */ /* 0x040fe20000000000 */
[----:B------:R-:W-:-:S03]  /*0160*/  SHF.L.U32 R6, R6, 0x17, RZ ;  /* 0x0000001706067819 */ /* 0x000fc600000006ff */
[----:B------:R-:W-:-:S04]  /*0170*/  FFMA R7, R2, 1.4426950216293334961, -R7 ;  /* 0x3fb8aa3b02077823 */ /* 0x000fc80000000807 */
[----:B------:R-:W-:-:S06]  /*0180*/  FFMA R7, R2, 1.925963033500011079e-08, R7 ;  /* 0x32a5706002077823 */ /* 0x000fcc0000000007 */
[----:B------:R-:W1:Y:S01]  /*0190*/  MUFU.EX2 R7, R7 ;  /* 0x0000000700077308 */ /* 0x000e620000000800 */
[----:B0-----:R-:W-:-:S04]  /*01a0*/  IMAD.WIDE R2, R3, 0x4, R4 ;  /* 0x0000000403027825 */ /* 0x001fc800078e0204 */
[----:B-1----:R-:W-:-:S05]  /*01b0*/  FMUL R5, R6, R7 ;  /* 0x0000000706057220 */ /* 0x002fca0000400000 */
[----:B------:R-:W-:Y:S01]  /*01c0*/  STG.E desc[UR4][R2.64], R5 ;  /* 0x0000000502007986 */ /* 0x000fe2000c101904 */
[----:B------:R-:W-:Y:S05]  /*01d0*/  EXIT ;  /* 0x000000000000794d */ /* 0x000fea0003800000 */
.L_x_25:
        /* <DEDUP_REMOVED lines=10> */
.L_x_54:


//--------------------- .text._Z10div_kernelPfiiPKfiiS1_iii --------------------------
	.section	.text._Z10div_kernelPfiiPKfiiS1_iii,"ax",@progbits
	.align	128
        .global         _Z10div_kernelPfiiPKfiiS1_iii
        .type           _Z10div_kernelPfiiPKfiiS1_iii,@function
        .size           _Z10div_kernelPfiiPKfiiS1_iii,(.L_x_47 - _Z10div_kernelPfiiPKfiiS1_iii)
        .other          _Z10div_kernelPfiiPKfiiS1_iii,@"STO_CUDA_ENTRY STV_DEFAULT"
_Z10div_kernelPfiiPKfiiS1_iii:
.text._Z10div_kernelPfiiPKfiiS1_iii:
        /* <DEDUP_REMOVED lines=12> */
[----:B0-----:R-:W-:-:S07]  /*00c0*/  IMAD R3, R2, R5, R4 ;  /* 0x0000000502037224 */ /* 0x001fce00078e0204 */
[----:B------:R-:W0:Y:S01]  /*00d0*/  LDC.64 R4, c[0x0][0x390] ;  /* 0x0000e400ff047b82 */ /* 0x000e220000000a00 */
[----:B--2---:R-:W-:-:S06]  /*00e0*/  IMAD.WIDE R6, R3, 0x4, R6 ;  /* 0x0000000403067825 */ /* 0x004fcc00078e0206 */
[----:B-1----:R-:W2:Y:S01]  /*00f0*/  LDG.E.CONSTANT R7, desc[UR4][R6.64] ;  /* 0x0000000406077981 */ /* 0x002ea2000c1e9900 */
[----:B---3--:R-:W-:-:S04]  /*0100*/  IMAD R3, R2, R9, R8 ;  /* 0x0000000902037224 */ /* 0x008fc800078e0208 */
[----:B0-----:R-:W-:-:S05]  /*0110*/  IMAD.WIDE R4, R3, 0x4, R4 ;  /* 0x0000000403047825 */ /* 0x001fca00078e0204 */
[----:B------:R-:W3:Y:S01]  /*0120*/  LDG.E.CONSTANT R0, desc[UR4][R4.64] ;  /* 0x0000000404007981 */ /* 0x000ee2000c1e9900 */
[----:B------:R-:W-:Y:S01]  /*0130*/  BSSY.RECONVERGENT B0, `(.L_x_26) ;  /* 0x000000c000007945 */ /* 0x000fe20003800200 */
[----:B--2---:R-:W0:Y:S08]  /*0140*/  MUFU.RCP R8, R7 ;  /* 0x0000000700087308 */ /* 0x004e300000001000 */
[----:B---3--:R-:W1:Y:S01]  /*0150*/  FCHK P0, R0, R7 ;  /* 0x0000000700007302 */ /* 0x008e620000000000 */
[----:B0-----:R-:W-:-:S04]  /*0160*/  FFMA R3, -R7, R8, 1 ;  /* 0x3f80000007037423 */ /* 0x001fc80000000108 */
[----:B------:R-:W-:-:S04]  /*0170*/  FFMA R3, R8, R3, R8 ;  /* 0x0000000308037223 */ /* 0x000fc80000000008 */
[----:B------:R-:W-:-:S04]  /*0180*/  FFMA R8, R0, R3, RZ ;  /* 0x0000000300087223 */ /* 0x000fc800000000ff */
[----:B------:R-:W-:-:S04]  /*0190*/  FFMA R9, -R7, R8, R0 ;  /* 0x0000000807097223 */ /* 0x000fc80000000100 */
[----:B------:R-:W-:Y:S01]  /*01a0*/  FFMA R9, R3, R9, R8 ;  /* 0x0000000903097223 */ /* 0x000fe20000000008 */
[----:B-1----:R-:W-:Y:S06]  /*01b0*/  @!P0 BRA `(.L_x_27) ;  /* 0x00000000000c8947 */ /* 0x002fec0003800000 */
[----:B------:R-:W-:-:S07]  /*01c0*/  MOV R4, 0x1e0 ;  /* 0x000001e000047802 */ /* 0x000fce0000000f00 */
[----:B------:R-:W-:Y:S05]  /*01d0*/  CALL.REL.NOINC `($__internal_1_$__cuda_sm3x_div_rn_noftz_f32_slowpath) ;  /* 0x0000000000207944 */ /* 0x000fea0003c00000 */
[----:B------:R-:W-:-:S07]  /*01e0*/  IMAD.MOV.U32 R9, RZ, RZ, R0 ;  /* 0x000000ffff097224 */ /* 0x000fce00078e0000 */
.L_x_27:
[----:B------:R-:W-:Y:S05]  /*01f0*/  BSYNC.RECONVERGENT B0 ;  /* 0x0000000000007941 */ /* 0x000fea0003800200 */
.L_x_26:
[----:B------:R-:W0:Y:S08]  /*0200*/  LDC.64 R6, c[0x0][0x388] ;  /* 0x0000e200ff067b82 */ /* 0x000e300000000a00 */
[----:B------:R-:W1:Y:S01]  /*0210*/  LDC.64 R4, c[0x0][0x380] ;  /* 0x0000e000ff047b82 */ /* 0x000e620000000a00 */
[----:B0-----:R-:W-:-:S04]  /*0220*/  IMAD R3, R2, R7, R6 ;  /* 0x0000000702037224 */ /* 0x001fc800078e0206 */
[----:B-1----:R-:W-:-:S05]  /*0230*/  IMAD.WIDE R2, R3, 0x4, R4 ;  /* 0x0000000403027825 */ /* 0x002fca00078e0204 */
[----:B------:R-:W-:Y:S01]  /*0240*/  STG.E desc[UR4][R2.64], R9 ;  /* 0x0000000902007986 */ /* 0x000fe2000c101904 */
[----:B------:R-:W-:Y:S05]  /*0250*/  EXIT ;  /* 0x000000000000794d */ /* 0x000fea0003800000 */
        .weak           $__internal_1_$__cuda_sm3x_div_rn_noftz_f32_slowpath
        .type           $__internal_1_$__cuda_sm3x_div_rn_noftz_f32_slowpath,@function
        .size           $__internal_1_$__cuda_sm3x_div_rn_noftz_f32_slowpath,(.L_x_47 - $__internal_1_$__cuda_sm3x_div_rn_noftz_f32_slowpath)
$__internal_1_$__cuda_sm3x_div_rn_noftz_f32_slowpath:
[----:B------:R-:W-:Y:S01]  /*0260*/  SHF.R.U32.HI R5, RZ, 0x17, R7 ;  /* 0x00000017ff057819 */ /* 0x000fe20000011607 */
[----:B------:R-:W-:Y:S01]  /*0270*/  BSSY.RECONVERGENT B1, `(.L_x_28) ;  /* 0x0000064000017945 */ /* 0x000fe20003800200 */
[--C-:B------:R-:W-:Y:S01]  /*0280*/  SHF.R.U32.HI R3, RZ, 0x17, R0.reuse ;  /* 0x00000017ff037819 */ /* 0x100fe20000011600 */
[----:B------:R-:W-:Y:S01]  /*0290*/  IMAD.MOV.U32 R8, RZ, RZ, R0 ;  /* 0x000000ffff087224 */ /* 0x000fe200078e0000 */
[----:B------:R-:W-:Y:S02]  /*02a0*/  LOP3.LUT R6, R5, 0xff, RZ, 0xc0, !PT ;  /* 0x000000ff05067812 */ /* 0x000fe400078ec0ff */
[----:B------:R-:W-:-:S03]  /*02b0*/  LOP3.LUT R5, R3, 0xff, RZ, 0xc0, !PT ;  /* 0x000000ff03057812 */ /* 0x000fc600078ec0ff */
[----:B------:R-:W-:Y:S02]  /*02c0*/  VIADD R11, R6, 0xffffffff ;  /* 0xffffffff060b7836 */ /* 0x000fe40000000000 */
[----:B------:R-:W-:-:S03]  /*02d0*/  VIADD R10, R5, 0xffffffff ;  /* 0xffffffff050a7836 */ /* 0x000fc60000000000 */
[----:B------:R-:W-:-:S04]  /*02e0*/  ISETP.GT.U32.AND P0, PT, R11, 0xfd, PT ;  /* 0x000000fd0b00780c */ /* 0x000fc80003f04070 */
[----:B------:R-:W-:-:S13]  /*02f0*/  ISETP.GT.U32.OR P0, PT, R10, 0xfd, P0 ;  /* 0x000000fd0a00780c */ /* 0x000fda0000704470 */
[----:B------:R-:W-:Y:S01]  /*0300*/  @!P0 IMAD.MOV.U32 R9, RZ, RZ, RZ ;  /* 0x000000ffff098224 */ /* 0x000fe200078e00ff */
[----:B------:R-:W-:Y:S06]  /*0310*/  @!P0 BRA `(.L_x_29) ;  /* 0x0000000000608947 */ /* 0x000fec0003800000 */
[----:B------:R-:W-:Y:S01]  /*0320*/  FSETP.GTU.FTZ.AND P0, PT, |R0|, +INF , PT ;  /* 0x7f8000000000780b */ /* 0x000fe20003f1c200 */
[----:B------:R-:W-:Y:S01]  /*0330*/  IMAD.MOV.U32 R3, RZ, RZ, R7 ;  /* 0x000000ffff037224 */ /* 0x000fe200078e0007 */
[----:B------:R-:W-:-:S04]  /*0340*/  FSETP.GTU.FTZ.AND P1, PT, |R7|, +INF , PT ;  /* 0x7f8000000700780b */ /* 0x000fc80003f3c200 */
[----:B------:R-:W-:-:S13]  /*0350*/  PLOP3.LUT P0, PT, P0, P1, PT, 0xf8, 0x8f ;  /* 0x00000000008f781c */ /* 0x000fda0000703f70 */
[----:B------:R-:W-:Y:S05]  /*0360*/  @P0 BRA `(.L_x_30) ;  /* 0x00000004004c0947 */ /* 0x000fea0003800000 */
[----:B------:R-:W-:-:S13]  /*0370*/  LOP3.LUT P0, RZ, R7, 0x7fffffff, R8, 0xc8, !PT ;  /* 0x7fffffff07ff7812 */ /* 0x000fda000780c808 */
[----:B------:R-:W-:Y:S05]  /*0380*/  @!P0 BRA `(.L_x_31) ;  /* 0x00000004003c8947 */ /* 0x000fea0003800000 */
[C---:B------:R-:W-:Y:S02]  /*0390*/  FSETP.NEU.FTZ.AND P2, PT, |R0|.reuse, +INF , PT ;  /* 0x7f8000000000780b */ /* 0x040fe40003f5d200 */
[----:B------:R-:W-:Y:S02]  /*03a0*/  FSETP.NEU.FTZ.AND P1, PT, |R3|, +INF , PT ;  /* 0x7f8000000300780b */ /* 0x000fe40003f3d200 */
[----:B------:R-:W-:-:S11]  /*03b0*/  FSETP.NEU.FTZ.AND P0, PT, |R0|, +INF , PT ;  /* 0x7f8000000000780b */ /* 0x000fd60003f1d200 */
[----:B------:R-:W-:Y:S05]  /*03c0*/  @!P1 BRA !P2, `(.L_x_31) ;  /* 0x00000004002c9947 */ /* 0x000fea0005000000 */
[----:B------:R-:W-:-:S04]  /*03d0*/  LOP3.LUT P2, RZ, R8, 0x7fffffff, RZ, 0xc0, !PT ;  /* 0x7fffffff08ff7812 */ /* 0x000fc8000784c0ff */
[----:B------:R-:W-:-:S13]  /*03e0*/  PLOP3.LUT P1, PT, P1, P2, PT, 0x2f, 0xf2 ;  /* 0x0000000000f2781c */ /* 0x000fda0000f24577 */
[----:B------:R-:W-:Y:S05]  /*03f0*/  @P1 BRA `(.L_x_32) ;  /* 0x0000000400181947 */ /* 0x000fea0003800000 */
[----:B------:R-:W-:-:S04]  /*0400*/  LOP3.LUT P1, RZ, R7, 0x7fffffff, RZ, 0xc0, !PT ;  /* 0x7fffffff07ff7812 */ /* 0x000fc8000782c0ff */
[----:B------:R-:W-:-:S13]  /*0410*/  PLOP3.LUT P0, PT, P0, P1, PT, 0x2f, 0xf2 ;  /* 0x0000000000f2781c */ /* 0x000fda0000702577 */
[----:B------:R-:W-:Y:S05]  /*0420*/  @P0 BRA `(.L_x_33) ;  /* 0x0000000400000947 */ /* 0x000fea0003800000 */
[----:B------:R-:W-:Y:S02]  /*0430*/  ISETP.GE.AND P0, PT, R10, RZ, PT ;  /* 0x000000ff0a00720c */ /* 0x000fe40003f06270 */
[----:B------:R-:W-:-:S11]  /*0440*/  ISETP.GE.AND P1, PT, R11, RZ, PT ;  /* 0x000000ff0b00720c */ /* 0x000fd60003f26270 */
[----:B------:R-:W-:Y:S02]  /*0450*/  @P0 IMAD.MOV.U32 R9, RZ, RZ, RZ ;  /* 0x000000ffff090224 */ /* 0x000fe400078e00ff */
[----:B------:R-:W-:Y:S01]  /*0460*/  @!P0 FFMA R8, R0, 1.84467440737095516160e+19, RZ ;  /* 0x5f80000000088823 */ /* 0x000fe200000000ff */
[----:B------:R-:W-:Y:S02]  /*0470*/  @!P0 IMAD.MOV.U32 R9, RZ, RZ, -0x40 ;  /* 0xffffffc0ff098424 */ /* 0x000fe400078e00ff */
[----:B------:R-:W-:Y:S02]  /*0480*/  @!P1 FFMA R7, R3, 1.84467440737095516160e+19, RZ ;  /* 0x5f80000003079823 */ /* 0x000fe400000000ff */
[----:B------:R-:W-:-:S07]  /*0490*/  @!P1 VIADD R9, R9, 0x40 ;  /* 0x0000004009099836 */ /* 0x000fce0000000000 */
.L_x_29:
[----:B------:R-:W-:Y:S01]  /*04a0*/  LEA R0, R6, 0xc0800000, 0x17 ;  /* 0xc080000006007811 */ /* 0x000fe200078eb8ff */
[----:B------:R-:W-:Y:S01]  /*04b0*/  VIADD R5, R5, 0xffffff81 ;  /* 0xffffff8105057836 */ /* 0x000fe20000000000 */
[----:B------:R-:W-:Y:S03]  /*04c0*/  BSSY.RECONVERGENT B2, `(.L_x_34) ;  /* 0x0000035000027945 */ /* 0x000fe60003800200 */
[----:B------:R-:W-:Y:S01]  /*04d0*/  IMAD.IADD R7, R7, 0x1, -R0 ;  /* 0x0000000107077824 */ /* 0x000fe200078e0a00 */
[C---:B------:R-:W-:Y:S01]  /*04e0*/  IADD3 R6, PT, PT, R5.reuse, 0x7f, -R6 ;  /* 0x0000007f05067810 */ /* 0x040fe20007ffe806 */
[----:B------:R-:W-:Y:S02]  /*04f0*/  IMAD R0, R5, -0x800000, R8 ;  /* 0xff80000005007824 */ /* 0x000fe400078e0208 */
[----:B------:R-:W0:Y:S01]  /*0500*/  MUFU.RCP R3, R7 ;  /* 0x0000000700037308 */ /* 0x000e220000001000 */
[----:B------:R-:W-:Y:S01]  /*0510*/  FADD.FTZ R11, -R7, -RZ ;  /* 0x800000ff070b7221 */ /* 0x000fe20000010100 */
[----:B------:R-:W-:-:S03]  /*0520*/  IMAD.IADD R6, R6, 0x1, R9 ;  /* 0x0000000106067824 */ /* 0x000fc600078e0209 */
[----:B0-----:R-:W-:-:S04]  /*0530*/  FFMA R10, R3, R11, 1 ;  /* 0x3f800000030a7423 */ /* 0x001fc8000000000b */
[----:B------:R-:W-:-:S04]  /*0540*/  FFMA R10, R3, R10, R3 ;  /* 0x0000000a030a7223 */ /* 0x000fc80000000003 */
[----:B------:R-:W-:-:S04]  /*0550*/  FFMA R3, R0, R10, RZ ;  /* 0x0000000a00037223 */ /* 0x000fc800000000ff */
[----:B------:R-:W-:-:S04]  /*0560*/  FFMA R8, R11, R3, R0 ;  /* 0x000000030b087223 */ /* 0x000fc80000000000 */
[----:B------:R-:W-:-:S04]  /*0570*/  FFMA R13, R10, R8, R3 ;  /* 0x000000080a0d7223 */ /* 0x000fc80000000003 */
[----:B------:R-:W-:-:S04]  /*0580*/  FFMA R8, R11, R13, R0 ;  /* 0x0000000d0b087223 */ /* 0x000fc80000000000 */
[----:B------:R-:W-:-:S05]  /*0590*/  FFMA R0, R10, R8, R13 ;  /* 0x000000080a007223 */ /* 0x000fca000000000d */
[----:B------:R-:W-:-:S04]  /*05a0*/  SHF.R.U32.HI R3, RZ, 0x17, R0 ;  /* 0x00000017ff037819 */ /* 0x000fc80000011600 */
[----:B------:R-:W-:-:S05]  /*05b0*/  LOP3.LUT R3, R3, 0xff, RZ, 0xc0, !PT ;  /* 0x000000ff03037812 */ /* 0x000fca00078ec0ff */
[----:B------:R-:W-:-:S04]  /*05c0*/  IMAD.IADD R7, R3, 0x1, R6 ;  /* 0x0000000103077824 */ /* 0x000fc800078e0206 */
[----:B------:R-:W-:-:S05]  /*05d0*/  VIADD R3, R7, 0xffffffff ;  /* 0xffffffff07037836 */ /* 0x000fca0000000000 */
[----:B------:R-:W-:-:S13]  /*05e0*/  ISETP.GE.U32.AND P0, PT, R3, 0xfe, PT ;  /* 0x000000fe0300780c */ /* 0x000fda0003f06070 */
[----:B------:R-:W-:Y:S05]  /*05f0*/  @!P0 BRA `(.L_x_35) ;  /* 0x0000000000808947 */ /* 0x000fea0003800000 */
[----:B------:R-:W-:-:S13]  /*0600*/  ISETP.GT.AND P0, PT, R7, 0xfe, PT ;  /* 0x000000fe0700780c */ /* 0x000fda0003f04270 */
[----:B------:R-:W-:Y:S05]  /*0610*/  @P0 BRA `(.L_x_36) ;  /* 0x00000000006c0947 */ /* 0x000fea0003800000 */
[----:B------:R-:W-:-:S13]  /*0620*/  ISETP.GE.AND P0, PT, R7, 0x1, PT ;  /* 0x000000010700780c */ /* 0x000fda0003f06270 */
[----:B------:R-:W-:Y:S05]  /*0630*/  @P0 BRA `(.L_x_37) ;  /* 0x0000000000740947 */ /* 0x000fea0003800000 */
[----:B------:R-:W-:Y:S02]  /*0640*/  ISETP.GE.AND P0, PT, R7, -0x18, PT ;  /* 0xffffffe80700780c */ /* 0x000fe40003f06270 */
[----:B------:R-:W-:-:S11]  /*0650*/  LOP3.LUT R0, R0, 0x80000000, RZ, 0xc0, !PT ;  /* 0x8000000000007812 */ /* 0x000fd600078ec0ff */
[----:B------:R-:W-:Y:S05]  /*0660*/  @!P0 BRA `(.L_x_37) ;  /* 0x0000000000688947 */ /* 0x000fea0003800000 */
[CCC-:B------:R-:W-:Y:S01]  /*0670*/  FFMA.RZ R3, R10.reuse, R8.reuse, R13.reuse ;  /* 0x000000080a037223 */ /* 0x1c0fe2000000c00d */
[CCC-:B------:R-:W-:Y:S01]  /*0680*/  FFMA.RM R6, R10.reuse, R8.reuse, R13.reuse ;  /* 0x000000080a067223 */ /* 0x1c0fe2000000400d */
[C---:B------:R-:W-:Y:S02]  /*0690*/  ISETP.NE.AND P2, PT, R7.reuse, RZ, PT ;  /* 0x000000ff0700720c */ /* 0x040fe40003f45270 */
[----:B------:R-:W-:Y:S02]  /*06a0*/  ISETP.NE.AND P1, PT, R7, RZ, PT ;  /* 0x000000ff0700720c */ /* 0x000fe40003f25270 */
[----:B------:R-:W-:Y:S01]  /*06b0*/  LOP3.LUT R5, R3, 0x7fffff, RZ, 0xc0, !PT ;  /* 0x007fffff03057812 */ /* 0x000fe200078ec0ff */
[----:B------:R-:W-:Y:S01]  /*06c0*/  FFMA.RP R3, R10, R8, R13 ;  /* 0x000000080a037223 */ /* 0x000fe2000000800d */
[----:B------:R-:W-:Y:S02]  /*06d0*/  VIADD R8, R7, 0x20 ;  /* 0x0000002007087836 */ /* 0x000fe40000000000 */
[----:B------:R-:W-:Y:S01]  /*06e0*/  LOP3.LUT R5, R5, 0x800000, RZ, 0xfc, !PT ;  /* 0x0080000005057812 */ /* 0x000fe200078efcff */
[----:B------:R-:W-:Y:S01]  /*06f0*/  IMAD.MOV R7, RZ, RZ, -R7 ;  /* 0x000000ffff077224 */ /* 0x000fe200078e0a07 */
[----:B------:R-:W-:-:S02]  /*0700*/  FSETP.NEU.FTZ.AND P0, PT, R3, R6, PT ;  /* 0x000000060300720b */ /* 0x000fc40003f1d000 */
[----:B------:R-:W-:Y:S02]  /*0710*/  SHF.L.U32 R8, R5, R8, RZ ;  /* 0x0000000805087219 */ /* 0x000fe400000006ff */
[----:B------:R-:W-:Y:S02]  /*0720*/  SEL R6, R7, RZ, P2 ;  /* 0x000000ff07067207 */ /* 0x000fe40001000000 */
[----:B------:R-:W-:Y:S02]  /*0730*/  ISETP.NE.AND P1, PT, R8, RZ, P1 ;  /* 0x000000ff0800720c */ /* 0x000fe40000f25270 */
[----:B------:R-:W-:Y:S02]  /*0740*/  SHF.R.U32.HI R6, RZ, R6, R5 ;  /* 0x00000006ff067219 */ /* 0x000fe40000011605 */
[----:B------:R-:W-:Y:S02]  /*0750*/  PLOP3.LUT P0, PT, P0, P1, PT, 0xf8, 0x8f ;  /* 0x00000000008f781c */ /* 0x000fe40000703f70 */
[----:B------:R-:W-:-:S02]  /*0760*/  SHF.R.U32.HI R8, RZ, 0x1, R6 ;  /* 0x00000001ff087819 */ /* 0x000fc40000011606 */
[----:B------:R-:W-:-:S04]  /*0770*/  SEL R3, RZ, 0x1, !P0 ;  /* 0x00000001ff037807 */ /* 0x000fc80004000000 */
[----:B------:R-:W-:-:S04]  /*0780*/  LOP3.LUT R3, R3, 0x1, R8, 0xf8, !PT ;  /* 0x0000000103037812 */ /* 0x000fc800078ef808 */
[----:B------:R-:W-:-:S05]  /*0790*/  LOP3.LUT R3, R3, R6, RZ, 0xc0, !PT ;  /* 0x0000000603037212 */ /* 0x000fca00078ec0ff */
[----:B------:R-:W-:-:S05]  /*07a0*/  IMAD.IADD R3, R8, 0x1, R3 ;  /* 0x0000000108037824 */ /* 0x000fca00078e0203 */
[----:B------:R-:W-:Y:S01]  /*07b0*/  LOP3.LUT R0, R3, R0, RZ, 0xfc, !PT ;  /* 0x0000000003007212 */ /* 0x000fe200078efcff */
[----:B------:R-:W-:Y:S06]  /*07c0*/  BRA `(.L_x_37) ;  /* 0x0000000000107947 */ /* 0x000fec0003800000 */
.L_x_36:
[----:B------:R-:W-:-:S04]  /*07d0*/  LOP3.LUT R0, R0, 0x80000000, RZ, 0xc0, !PT ;  /* 0x8000000000007812 */ /* 0x000fc800078ec0ff */
[----:B------:R-:W-:Y:S01]  /*07e0*/  LOP3.LUT R0, R0, 0x7f800000, RZ, 0xfc, !PT ;  /* 0x7f80000000007812 */ /* 0x000fe200078efcff */
[----:B------:R-:W-:Y:S06]  /*07f0*/  BRA `(.L_x_37) ;  /* 0x0000000000047947 */ /* 0x000fec0003800000 */
.L_x_35:
[----:B------:R-:W-:-:S07]  /*0800*/  IMAD R0, R6, 0x800000, R0 ;  /* 0x0080000006007824 */ /* 0x000fce00078e0200 */
.L_x_37:
[----:B------:R-:W-:Y:S05]  /*0810*/  BSYNC.RECONVERGENT B2 ;  /* 0x0000000000027941 */ /* 0x000fea0003800200 */
.L_x_34:
[----:B------:R-:W-:Y:S05]  /*0820*/  BRA `(.L_x_38) ;  /* 0x0000000000207947 */ /* 0x000fea0003800000 */
.L_x_33:
[----:B------:R-:W-:-:S04]  /*0830*/  LOP3.LUT R0, R7, 0x80000000, R8, 0x48, !PT ;  /* 0x8000000007007812 */ /* 0x000fc800078e4808 */
[----:B------:R-:W-:Y:S01]  /*0840*/  LOP3.LUT R0, R0, 0x7f800000, RZ, 0xfc, !PT ;  /* 0x7f80000000007812 */ /* 0x000fe200078efcff */
[----:B------:R-:W-:Y:S06]  /*0850*/  BRA `(.L_x_38) ;  /* 0x0000000000147947 */ /* 0x000fec0003800000 */
.L_x_32:
[----:B------:R-:W-:Y:S01]  /*0860*/  LOP3.LUT R0, R7, 0x80000000, R8, 0x48, !PT ;  /* 0x8000000007007812 */ /* 0x000fe200078e4808 */
[----:B------:R-:W-:Y:S06]  /*0870*/  BRA `(.L_x_38) ;  /* 0x00000000000c7947 */ /* 0x000fec0003800000 */
.L_x_31:
[----:B------:R-:W0:Y:S01]  /*0880*/  MUFU.RSQ R0, -QNAN ;  /* 0xffc0000000007908 */ /* 0x000e220000001400 */
[----:B------:R-:W-:Y:S05]  /*0890*/  BRA `(.L_x_38) ;  /* 0x0000000000047947 */ /* 0x000fea0003800000 */
.L_x_30:
[----:B------:R-:W-:-:S07]  /*08a0*/  FADD.FTZ R0, R0, R3 ;  /* 0x0000000300007221 */ /* 0x000fce0000010000 */
.L_x_38:
[----:B------:R-:W-:Y:S05]  /*08b0*/  BSYNC.RECONVERGENT B1 ;  /* 0x0000000000017941 */ /* 0x000fea0003800200 */
.L_x_28:
[----:B------:R-:W-:-:S04]  /*08c0*/  IMAD.MOV.U32 R5, RZ, RZ, 0x0 ;  /* 0x00000000ff057424 */ /* 0x000fc800078e00ff */
[----:B0-----:R-:W-:Y:S05]  /*08d0*/  RET.REL.NODEC R4 `(_Z10div_kernelPfiiPKfiiS1_iii) ;  /* 0xfffffff404c87950 */ /* 0x001fea0003c3ffff */
.L_x_39:
        /* <DEDUP_REMOVED lines=10> */
.L_x_47:


//--------------------- .text._Z10mul_kernelPfiiPKfiiS1_iii --------------------------
	.section	.text._Z10mul_kernelPfiiPKfiiS1_iii,"ax",@progbits
	.align	128
        .global         _Z10mul_kernelPfiiPKfiiS1_iii
        .type           _Z10mul_kernelPfiiPKfiiS1_iii,@function
        .size           _Z10mul_kernelPfiiPKfiiS1_iii,(.L_x_56 - _Z10mul_kernelPfiiPKfiiS1_iii)
        .other          _Z10mul_kernelPfiiPKfiiS1_iii,@"STO_CUDA_ENTRY STV_DEFAULT"
_Z10mul_kernelPfiiPKfiiS1_iii:
.text._Z10mul_kernelPfiiPKfiiS1_iii:
        /* <DEDUP_REMOVED lines=11> */
[----:B------:R-:W3:Y:S08]  /*00b0*/  LDC.64 R2, c[0x0][0x390] ;  /* 0x0000e400ff027b82 */ /* 0x000ef00000000a00 */
[----:B------:R-:W4:Y:S01]  /*00c0*/  LDC.64 R4, c[0x0][0x3a0] ;  /* 0x0000e800ff047b82 */ /* 0x000f220000000a00 */
[----:B0-----:R-:W-:-:S02]  /*00d0*/  IMAD R7, R0, R7, R6 ;  /* 0x0000000700077224 */ /* 0x001fc400078e0206 */
[----:B--2---:R-:W-:Y:S02]  /*00e0*/  IMAD R9, R0, R9, R8 ;  /* 0x0000000900097224 */ /* 0x004fe400078e0208 */
[----:B---3--:R-:W-:-:S03]  /*00f0*/  IMAD.WIDE R2, R7, 0x4, R2 ;  /* 0x0000000407027825 */ /* 0x008fc600078e0202 */
[----:B------:R-:W0:Y:S03]  /*0100*/  LDC.64 R6, c[0x0][0x380] ;  /* 0x0000e000ff067b82 */ /* 0x000e260000000a00 */
[----:B-1----:R-:W2:Y:S01]  /*0110*/  LDG.E.CONSTANT R2, desc[UR4][R2.64] ;  /* 0x0000000402027981 */ /* 0x002ea2000c1e9900 */
[----:B----4-:R-:W-:-:S04]  /*0120*/  IMAD.WIDE R4, R9, 0x4, R4 ;  /* 0x0000000409047825 */ /* 0x010fc800078e0204 */
[----:B------:R-:W1:Y:S02]  /*0130*/  LDC.64 R8, c[0x0][0x388] ;  /* 0x0000e200ff087b82 */ /* 0x000e640000000a00 */
[----:B------:R-:W2:Y:S01]  /*0140*/  LDG.E.CONSTANT R5, desc[UR4][R4.64] ;  /* 0x0000000404057981 */ /* 0x000ea2000c1e9900 */
[----:B-1----:R-:W-:-:S04]  /*0150*/  IMAD R9, R0, R9, R8 ;  /* 0x0000000900097224 */ /* 0x002fc800078e0208 */
[----:B0-----:R-:W-:-:S04]  /*0160*/  IMAD.WIDE R6, R9, 0x4, R6 ;  /* 0x0000000409067825 */ /* 0x001fc800078e0206 */
[----:B--2---:R-:W-:-:S05]  /*0170*/  FMUL R9, R2, R5 ;  /* 0x0000000502097220 */ /* 0x004fca0000400000 */
[----:B------:R-:W-:Y:S01]  /*0180*/  STG.E desc[UR4][R6.64], R9 ;  /* 0x0000000906007986 */ /* 0x000fe2000c101904 */
[----:B------:R-:W-:Y:S05]  /*0190*/  EXIT ;  /* 0x000000000000794d */ /* 0x000fea0003800000 */
.L_x_40:
        /* <DEDUP_REMOVED lines=14> */
.L_x_56:


//--------------------- .text._Z10sub_kernelPfiiPKfiiS1_iii --------------------------
	.section	.text._Z10sub_kernelPfiiPKfiiS1_iii,"ax",@progbits
	.align	128
        .global         _Z10sub_kernelPfiiPKfiiS1_iii
        .type           _Z10sub_kernelPfiiPKfiiS1_iii,@function
        .size           _Z10sub_kernelPfiiPKfiiS1_iii,(.L_x_57 - _Z10sub_kernelPfiiPKfiiS1_iii)
        .other          _Z10sub_kernelPfiiPKfiiS1_iii,@"STO_CUDA_ENTRY STV_DEFAULT"
_Z10sub_kernelPfiiPKfiiS1_iii:
.text._Z10sub_kernelPfiiPKfiiS1_iii:
        /* <DEDUP_REMOVED lines=23> */
[----:B--2---:R-:W-:-:S05]  /*0170*/  FADD R9, R2, -R5 ;  /* 0x8000000502097221 */ /* 0x004fca0000000000 */
[----:B------:R-:W-:Y:S01]  /*0180*/  STG.E desc[UR4][R6.64], R9 ;  /* 0x0000000906007986 */ /* 0x000fe2000c101904 */
[----:B------:R-:W-:Y:S05]  /*0190*/  EXIT ;  /* 0x000000000000794d */ /* 0x000fea0003800000 */
.L_x_41:
        /* <DEDUP_REMOVED lines=14> */
.L_x_57:


//--------------------- .text._Z10add_kernelPfiiPKfiiS1_iii --------------------------
	.section	.text._Z10add_kernelPfiiPKfiiS1_iii,"ax",@progbits
	.align	128
        .global         _Z10add_kernelPfiiPKfiiS1_iii
        .type           _Z10add_kernelPfiiPKfiiS1_iii,@function
        .size           _Z10add_kernelPfiiPKfiiS1_iii,(.L_x_58 - _Z10add_kernelPfiiPKfiiS1_iii)
        .other          _Z10add_kernelPfiiPKfiiS1_iii,@"STO_CUDA_ENTRY STV_DEFAULT"
_Z10add_kernelPfiiPKfiiS1_iii:
.text._Z10add_kernelPfiiPKfiiS1_iii:
        /* <DEDUP_REMOVED lines=23> */
[----:B--2---:R-:W-:-:S05]  /*0170*/  FADD R9, R2, R5 ;  /* 0x0000000502097221 */ /* 0x004fca0000000000 */
[----:B------:R-:W-:Y:S01]  /*0180*/  STG.E desc[UR4][R6.64], R9 ;  /* 0x0000000906007986 */ /* 0x000fe2000c101904 */
[----:B------:R-:W-:Y:S05]  /*0190*/  EXIT ;  /* 0x000000000000794d */ /* 0x000fea0003800000 */
.L_x_42:
        /* <DEDUP_REMOVED lines=14> */
.L_x_58:


//--------------------- .text._Z13negate_kernelPfiiPKfiii --------------------------
	.section	.text._Z13negate_kernelPfiiPKfiii,"ax",@progbits
	.align	128
        .global         _Z13negate_kernelPfiiPKfiii
        .type           _Z13negate_kernelPfiiPKfiii,@function
        .size           _Z13negate_kernelPfiiPKfiii,(.L_x_59 - _Z13negate_kernelPfiiPKfiii)
        .other          _Z13negate_kernelPfiiPKfiii,@"STO_CUDA_ENTRY STV_DEFAULT"
_Z13negate_kernelPfiiPKfiii:
.text._Z13negate_kernelPfiiPKfiii:
        /* <DEDUP_REMOVED lines=18> */
[----:B--2---:R-:W-:-:S05]  /*0120*/  FADD R7, -R2, -RZ ;  /* 0x800000ff02077221 */ /* 0x004fca0000000100 */
[----:B------:R-:W-:Y:S01]  /*0130*/  STG.E desc[UR4][R4.64], R7 ;  /* 0x0000000704007986 */ /* 0x000fe2000c101904 */
[----:B------:R-:W-:Y:S05]  /*0140*/  EXIT ;  /* 0x000000000000794d */ /* 0x000fea0003800000 */
.L_x_43:
        /* <DEDUP_REMOVED lines=11> */
.L_x_59:


//--------------------- .text._Z13assign_kernelPfiiPKfiii --------------------------
	.section	.text._Z13assign_kernelPfiiPKfiii,"ax",@progbits
	.align	128
        .global         _Z13assign_kernelPfiiPKfiii
        .type           _Z13assign_kernelPfiiPKfiii,@function
        .size           _Z13assign_kernelPfiiPKfiii,(.L_x_60 - _Z13assign_kernelPfiiPKfiii)
        .other          _Z13assign_kernelPfiiPKfiii,@"STO_CUDA_ENTRY STV_DEFAULT"
_Z13assign_kernelPfiiPKfiii:
.text._Z13assign_kernelPfiiPKfiii:
        /* <DEDUP_REMOVED lines=17> */
[----:B0-----:R-:W-:-:S05]  /*0110*/  IMAD.WIDE R4, R7, 0x4, R4 ;  /* 0x0000000407047825 */ /* 0x001fca00078e0204 */
[----:B--2---:R-:W-:Y:S01]  /*0120*/  STG.E desc[UR4][R4.64], R3 ;  /* 0x0000000304007986 */ /* 0x004fe2000c101904 */
[----:B------:R-:W-:Y:S05]  /*0130*/  EXIT ;  /* 0x000000000000794d */ /* 0x000fea0003800000 */
.L_x_44:
        /* <DEDUP_REMOVED lines=12> */
.L_x_60:


//--------------------- .text._Z19assign_const_kernelPfiifi --------------------------
	.section	.text._Z19assign_const_kernelPfiifi,"ax",@progbits
	.align	128
        .global         _Z19assign_const_kernelPfiifi
        .type           _Z19assign_const_kernelPfiifi,@function
        .size           _Z19assign_const_kernelPfiifi,(.L_x_61 - _Z19assign_const_kernelPfiifi)
        .other          _Z19assign_const_kernelPfiifi,@"STO_CUDA_ENTRY STV_DEFAULT"
_Z19assign_const_kernelPfiifi:
.text._Z19assign_const_kernelPfiifi:
        /* <DEDUP_REMOVED lines=11> */
[----:B------:R-:W1:Y:S01]  /*00b0*/  LDC R7, c[0x0][0x390] ;  /* 0x0000e400ff077b82 */ /* 0x000e620000000800 */
[----:B0-----:R-:W-:-:S04]  /*00c0*/  IMAD R5, R0, R5, R4 ;  /* 0x0000000500057224 */ /* 0x001fc800078e0204 */
[----:B--2---:R-:W-:-:S05]  /*00d0*/  IMAD.WIDE R2, R5, 0x4, R2 ;  /* 0x0000000405027825 */ /* 0x004fca00078e0202 */
[----:B-1----:R-:W-:Y:S01]  /*00e0*/  STG.E desc[UR4][R2.64], R7 ;  /* 0x0000000702007986 */ /* 0x002fe2000c101904 */
[----:B------:R-:W-:Y:S05]  /*00f0*/  EXIT ;  /* 0x000000000000794d */ /* 0x000fea0003800000 */
.L_x_45:
        /* <DEDUP_REMOVED lines=16> */
.L_x_61:


//--------------------- .nv.global.init           --------------------------
	.section	.nv.global.init,"aw",@progbits
	.align	4
.nv.global.init:
	.type		__cudart_i2opi_f,@object
	.size		__cudart_i2opi_f,(.L_0 - __cudart_i2opi_f)
__cudart_i2opi_f:
        /*0000*/ 	.byte	0x41, 0x90, 0x43, 0x3c, 0x99, 0x95, 0x62, 0xdb, 0xc0, 0xdd, 0x34, 0xf5, 0xd1, 0x57, 0x27, 0xfc
        /*0010*/ 	.byte	0x29, 0x15, 0x44, 0x4e, 0x6e, 0x83, 0xf9, 0xa2
.L_0:


//--------------------- .nv.shared.reserved.0     --------------------------
	.section	.nv.shared.reserved.0,"aw",@nobits
	.weak		__nv_reservedSMEM_offset_0_alias
	.size		__nv_reservedSMEM_offset_0_alias, 0, 64
	.other		__nv_reservedSMEM_offset_0_alias,@"STO_CUDA_RESERVED_SHARED STV_DEFAULT"
__nv_reservedSMEM_offset_0_alias:
	.zero		0
	.zero		64


//--------------------- .nv.constant0._Z10tan_kernelPfiiPKfiii --------------------------
	.section	.nv.constant0._Z10tan_kernelPfiiPKfiii,"a",@progbits
	.sectionflags	@""
	.align	4
.nv.constant0._Z10tan_kernelPfiiPKfiii:
	.zero		932


//--------------------- .nv.constant0._Z10cos_kernelPfiiPKfiii --------------------------
	.section	.nv.constant0._Z10cos_kernelPfiiPKfiii,"a",@progbits
	.sectionflags	@""
	.align	4
.nv.constant0._Z10cos_kernelPfiiPKfiii:
	.zero		932


//--------------------- .nv.constant0._Z10sin_kernelPfiiPKfiii --------------------------
	.section	.nv.constant0._Z10sin_kernelPfiiPKfiii,"a",@progbits
	.sectionflags	@""
	.align	4
.nv.constant0._Z10sin_kernelPfiiPKfiii:
	.zero		932


//--------------------- .nv.constant0._Z9sq_kernelPfiiPKfiii --------------------------
	.section	.nv.constant0._Z9sq_kernelPfiiPKfiii,"a",@progbits
	.sectionflags	@""
	.align	4
.nv.constant0._Z9sq_kernelPfiiPKfiii:
	.zero		932


//--------------------- .nv.constant0._Z11sqrt_kernelPfiiPKfiii --------------------------
	.section	.nv.constant0._Z11sqrt_kernelPfiiPKfiii,"a",@progbits
	.sectionflags	@""
	.align	4
.nv.constant0._Z11sqrt_kernelPfiiPKfiii:
	.zero		932


//--------------------- .nv.constant0._Z10log_kernelPfiiPKfiii --------------------------
	.section	.nv.constant0._Z10log_kernelPfiiPKfiii,"a",@progbits
	.sectionflags	@""
	.align	4
.nv.constant0._Z10log_kernelPfiiPKfiii:
	.zero		932


//--------------------- .nv.constant0._Z10exp_kernelPfiiPKfiii --------------------------
	.section	.nv.constant0._Z10exp_kernelPfiiPKfiii,"a",@progbits
	.sectionflags	@""
	.align	4
.nv.constant0._Z10exp_kernelPfiiPKfiii:
	.zero		932


//--------------------- .nv.constant0._Z10div_kernelPfiiPKfiiS1_iii --------------------------
	.section	.nv.constant0._Z10div_kernelPfiiPKfiiS1_iii,"a",@progbits
	.sectionflags	@""
	.align	4
.nv.constant0._Z10div_kernelPfiiPKfiiS1_iii:
	.zero		948


//--------------------- .nv.constant0._Z10mul_kernelPfiiPKfiiS1_iii --------------------------
	.section	.nv.constant0._Z10mul_kernelPfiiPKfiiS1_iii,"a",@progbits
	.sectionflags	@""
	.align	4
.nv.constant0._Z10mul_kernelPfiiPKfiiS1_iii:
	.zero		948


//--------------------- .nv.constant0._Z10sub_kernelPfiiPKfiiS1_iii --------------------------
	.section	.nv.constant0._Z10sub_kernelPfiiPKfiiS1_iii,"a",@progbits
	.sectionflags	@""
	.align	4
.nv.constant0._Z10sub_kernelPfiiPKfiiS1_iii:
	.zero		948


//--------------------- .nv.constant0._Z10add_kernelPfiiPKfiiS1_iii --------------------------
	.section	.nv.constant0._Z10add_kernelPfiiPKfiiS1_iii,"a",@progbits
	.sectionflags	@""
	.align	4
.nv.constant0._Z10add_kernelPfiiPKfiiS1_iii:
	.zero		948


//--------------------- .nv.constant0._Z13negate_kernelPfiiPKfiii --------------------------
	.section	.nv.constant0._Z13negate_kernelPfiiPKfiii,"a",@progbits
	.sectionflags	@""
	.align	4
.nv.constant0._Z13negate_kernelPfiiPKfiii:
	.zero		932


//--------------------- .nv.constant0._Z13assign_kernelPfiiPKfiii --------------------------
	.section	.nv.constant0._Z13assign_kernelPfiiPKfiii,"a",@progbits
	.sectionflags	@""
	.align	4
.nv.constant0._Z13assign_kernelPfiiPKfiii:
	.zero		932


//--------------------- .nv.constant0._Z19assign_const_kernelPfiifi --------------------------
	.section	.nv.constant0._Z19assign_const_kernelPfiifi,"a",@progbits
	.sectionflags	@""
	.align	4
.nv.constant0._Z19assign_const_kernelPfiifi:
	.zero		920


//--------------------- SYMBOLS --------------------------

	.type		.nv.reservedSmem.offset0,@object
	.size		.nv.reservedSmem.offset0,0x4
